	.target	sm_100a

	.elftype	@"ET_EXEC"


//--------------------- .note.nv.tkinfo           --------------------------
	.section	.note.nv.tkinfo,"",@"SHT_NOTE"
	.sectionflags	@"SHF_NOTE_NV_TKINFO"
	.tkinfo
        /*0018*/ 	.word	0x00000081
        /*0030*/ 	.string	""
        /*0030*/ 	.string	"ptxas-blackwell"
        /*0030*/ 	.string	"Cuda compilation tools, release 12.9, V12.9.86"
        /*0030*/ 	.string	"Build cuda_12.9.r12.9/compiler.36037853_0"
        /*0030*/ 	.string	"-v  -suppress-debug-info  -lineinfo  -arch sm_100a "



//--------------------- .note.nv.cuver            --------------------------
	.section	.note.nv.cuver,"",@"SHT_NOTE"
	.sectionflags	@"SHF_NOTE_NV_CUVER"
        /*0018*/ 	.short	0x0001
        /*001a*/ 	.short	0x0064
        /*001c*/ 	.short	0x0001
        /*001e*/ 	.short	0x0000
        /*0020*/ 	.short	0x0001
        /*0022*/ 	.short	0x0000


//--------------------- .nv.info                  --------------------------
	.section	.nv.info,"",@"SHT_CUDA_INFO"
	.align	4


	//----- nvinfo : EIATTR_REGCOUNT
	.align		4
        /*0000*/ 	.byte	0x04, 0x2f
        /*0002*/ 	.short	(.L_4 - .L_3)
	.align		4
.L_3:
        /*0004*/ 	.word	index@(gluon_tcgen05)
        /*0008*/ 	.word	0x00000047


	//----- nvinfo : EIATTR_FRAME_SIZE
	.align		4
.L_4:
        /*000c*/ 	.byte	0x04, 0x11
        /*000e*/ 	.short	(.L_6 - .L_5)
	.align		4
.L_5:
        /*0010*/ 	.word	index@($__internal_2_$__cuda_sm10x_tcgen05_guardrail_trap_unallocated_columns_being_dealloced)
        /*0014*/ 	.word	0x00000000


	//----- nvinfo : EIATTR_FRAME_SIZE
	.align		4
.L_6:
        /*0018*/ 	.byte	0x04, 0x11
        /*001a*/ 	.short	(.L_8 - .L_7)
	.align		4
.L_7:
        /*001c*/ 	.word	index@($__internal_1_$__cuda_sm10x_tcgen05_guardrail_trap_phase_invalid_during_alloc)
        /*0020*/ 	.word	0x00000000


	//----- nvinfo : EIATTR_FRAME_SIZE
	.align		4
.L_8:
        /*0024*/ 	.byte	0x04, 0x11
        /*0026*/ 	.short	(.L_10 - .L_9)
	.align		4
.L_9:
        /*0028*/ 	.word	index@($__internal_0_$__cuda_sm10x_tcgen05_guardrail_trap_col_being_dealloced_not_returned_by_alloc)
        /*002c*/ 	.word	0x00000000


	//----- nvinfo : EIATTR_FRAME_SIZE
	.align		4
.L_10:
        /*0030*/ 	.byte	0x04, 0x11
        /*0032*/ 	.short	(.L_12 - .L_11)
	.align		4
.L_11:
        /*0034*/ 	.word	index@(gluon_tcgen05)
        /*0038*/ 	.word	0x00000000


	//----- nvinfo : EIATTR_MIN_STACK_SIZE
	.align		4
.L_12:
        /*003c*/ 	.byte	0x04, 0x12
        /*003e*/ 	.short	(.L_14 - .L_13)
	.align		4
.L_13:
        /*0040*/ 	.word	index@(gluon_tcgen05)
        /*0044*/ 	.word	0x00000000
.L_14:


//--------------------- .nv.info.gluon_tcgen05    --------------------------
	.section	.nv.info.gluon_tcgen05,"",@"SHT_CUDA_INFO"
	.sectionflags	@""
	.align	4


	//----- nvinfo : EIATTR_CUDA_API_VERSION
	.align		4
        /*0000*/ 	.byte	0x04, 0x37
        /*0002*/ 	.short	(.L_16 - .L_15)
.L_15:
        /*0004*/ 	.word	0x00000081


	//----- nvinfo : EIATTR_KPARAM_INFO
	.align		4
.L_16:
        /*0008*/ 	.byte	0x04, 0x17
        /*000a*/ 	.short	(.L_18 - .L_17)
.L_17:
        /*000c*/ 	.word	0x00000000
        /*0010*/ 	.short	0x000a
        /*0012*/ 	.short	0x0048
        /*0014*/ 	.byte	0x00, 0xf4, 0x21, 0x00


	//----- nvinfo : EIATTR_KPARAM_INFO
	.align		4
.L_18:
        /*0018*/ 	.byte	0x04, 0x17
        /*001a*/ 	.short	(.L_20 - .L_19)
.L_19:
        /*001c*/ 	.word	0x00000000
        /*0020*/ 	.short	0x0009
        /*0022*/ 	.short	0x0040
        /*0024*/ 	.byte	0x00, 0xf4, 0x21, 0x00


	//----- nvinfo : EIATTR_KPARAM_INFO
	.align		4
.L_20:
        /*0028*/ 	.byte	0x04, 0x17
        /*002a*/ 	.short	(.L_22 - .L_21)
.L_21:
        /*002c*/ 	.word	0x00000000
        /*0030*/ 	.short	0x0008
        /*0032*/ 	.short	0x0038
        /*0034*/ 	.byte	0x00, 0xf0, 0x21, 0x00


	//----- nvinfo : EIATTR_KPARAM_INFO
	.align		4
.L_22:
        /*0038*/ 	.byte	0x04, 0x17
        /*003a*/ 	.short	(.L_24 - .L_23)
.L_23:
        /*003c*/ 	.word	0x00000000
        /*0040*/ 	.short	0x0007
        /*0042*/ 	.short	0x0030
        /*0044*/ 	.byte	0x00, 0xf0, 0x21, 0x00


	//----- nvinfo : EIATTR_KPARAM_INFO
	.align		4
.L_24:
        /*0048*/ 	.byte	0x04, 0x17
        /*004a*/ 	.short	(.L_26 - .L_25)
.L_25:
        /*004c*/ 	.word	0x00000000
        /*0050*/ 	.short	0x0006
        /*0052*/ 	.short	0x0028
        /*0054*/ 	.byte	0x00, 0xf0, 0x21, 0x00


	//----- nvinfo : EIATTR_KPARAM_INFO
	.align		4
.L_26:
        /*0058*/ 	.byte	0x04, 0x17
        /*005a*/ 	.short	(.L_28 - .L_27)
.L_27:
        /*005c*/ 	.word	0x00000000
        /*0060*/ 	.short	0x0005
        /*0062*/ 	.short	0x0020
        /*0064*/ 	.byte	0x00, 0xf0, 0x11, 0x00


	//----- nvinfo : EIATTR_KPARAM_INFO
	.align		4
.L_28:
        /*0068*/ 	.byte	0x04, 0x17
        /*006a*/ 	.short	(.L_30 - .L_29)
.L_29:
        /*006c*/ 	.word	0x00000000
        /*0070*/ 	.short	0x0004
        /*0072*/ 	.short	0x001c
        /*0074*/ 	.byte	0x00, 0xf0, 0x11, 0x00


	//----- nvinfo : EIATTR_KPARAM_INFO
	.align		4
.L_30:
        /*0078*/ 	.byte	0x04, 0x17
        /*007a*/ 	.short	(.L_32 - .L_31)
.L_31:
        /*007c*/ 	.word	0x00000000
        /*0080*/ 	.short	0x0003
        /*0082*/ 	.short	0x0018
        /*0084*/ 	.byte	0x00, 0xf0, 0x11, 0x00


	//----- nvinfo : EIATTR_KPARAM_INFO
	.align		4
.L_32:
        /*0088*/ 	.byte	0x04, 0x17
        /*008a*/ 	.short	(.L_34 - .L_33)
.L_33:
        /*008c*/ 	.word	0x00000000
        /*0090*/ 	.short	0x0002
        /*0092*/ 	.short	0x0010
        /*0094*/ 	.byte	0x00, 0xf4, 0x21, 0x00


	//----- nvinfo : EIATTR_KPARAM_INFO
	.align		4
.L_34:
        /*0098*/ 	.byte	0x04, 0x17
        /*009a*/ 	.short	(.L_36 - .L_35)
.L_35:
        /*009c*/ 	.word	0x00000000
        /*00a0*/ 	.short	0x0001
        /*00a2*/ 	.short	0x0008
        /*00a4*/ 	.byte	0x00, 0xf4, 0x21, 0x00


	//----- nvinfo : EIATTR_KPARAM_INFO
	.align		4
.L_36:
        /*00a8*/ 	.byte	0x04, 0x17
        /*00aa*/ 	.short	(.L_38 - .L_37)
.L_37:
        /*00ac*/ 	.word	0x00000000
        /*00b0*/ 	.short	0x0000
        /*00b2*/ 	.short	0x0000
        /*00b4*/ 	.byte	0x00, 0xf4, 0x21, 0x00


	//----- nvinfo : EIATTR_AT_ENTRY_FRAGMENTS
	.align		4
.L_38:
        /*00b8*/ 	.byte	0x04, 0x4f
        /*00ba*/ 	.short	(.L_40 - .L_39)


	//   ....[0]....
.L_39:
        /*00bc*/ 	.word	0x00000004


	//----- nvinfo : EIATTR_RESERVED_SMEM_USED
	.align		4
.L_40:
        /*00c0*/ 	.byte	0x01, 0x41
	.zero		2


	//----- nvinfo : EIATTR_SPARSE_MMA_MASK
	.align		4
        /*00c4*/ 	.byte	0x03, 0x50
        /*00c6*/ 	.short	0x0000


	//----- nvinfo : EIATTR_TCGEN05_1CTA_USED
	.align		4
        /*00c8*/ 	.byte	0x01, 0x51
	.zero		2


	//----- nvinfo : EIATTR_MAXREG_COUNT
	.align		4
        /*00cc*/ 	.byte	0x03, 0x1b
        /*00ce*/ 	.short	0x00ff


	//----- nvinfo : EIATTR_NUM_BARRIERS
	.align		4
        /*00d0*/ 	.byte	0x02, 0x4c
        /*00d2*/ 	.byte	0x01
	.zero		1


	//----- nvinfo : EIATTR_INT_WARP_WIDE_INSTR_OFFSETS
	.align		4
        /*00d4*/ 	.byte	0x04, 0x31
        /*00d6*/ 	.short	(.L_42 - .L_41)


	//   ....[0]....
.L_41:
        /*00d8*/ 	.word	0x00001750


	//   ....[1]....
        /*00dc*/ 	.word	0x00001770


	//   ....[2]....
        /*00e0*/ 	.word	0x000017f0


	//   ....[3]....
        /*00e4*/ 	.word	0x00001ac0


	//   ....[4]....
        /*00e8*/ 	.word	0x00001ad0


	//   ....[5]....
        /*00ec*/ 	.word	0x00001b30


	//   ....[6]....
        /*00f0*/ 	.word	0x00001b40


	//   ....[7]....
        /*00f4*/ 	.word	0x00001d70


	//   ....[8]....
        /*00f8*/ 	.word	0x00001d80


	//   ....[9]....
        /*00fc*/ 	.word	0x00001f00


	//   ....[10]....
        /*0100*/ 	.word	0x00001f30


	//   ....[11]....
        /*0104*/ 	.word	0x00001f60


	//   ....[12]....
        /*0108*/ 	.word	0x00001f80


	//   ....[13]....
        /*010c*/ 	.word	0x000021a0


	//   ....[14]....
        /*0110*/ 	.word	0x000021b0


	//   ....[15]....
        /*0114*/ 	.word	0x00002530


	//   ....[16]....
        /*0118*/ 	.word	0x00002540


	//   ....[17]....
        /*011c*/ 	.word	0x00002a30


	//   ....[18]....
        /*0120*/ 	.word	0x00002a80


	//----- nvinfo : EIATTR_COOP_GROUP_MASK_REGIDS
	.align		4
.L_42:
        /*0124*/ 	.byte	0x04, 0x29
        /*0126*/ 	.short	(.L_44 - .L_43)


	//   ....[0]....
.L_43:
        /*0128*/ 	.word	0xffffffff


	//   ....[1]....
        /*012c*/ 	.word	0xffffffff


	//   ....[2]....
        /*0130*/ 	.word	0xffffffff


	//   ....[3]....
        /*0134*/ 	.word	0xffffffff


	//   ....[4]....
        /*0138*/ 	.word	0xffffffff


	//   ....[5]....
        /*013c*/ 	.word	0xffffffff


	//   ....[6]....
        /*0140*/ 	.word	0xffffffff


	//   ....[7]....
        /*0144*/ 	.word	0xffffffff


	//   ....[8]....
        /*0148*/ 	.word	0xffffffff


	//   ....[9]....
        /*014c*/ 	.word	0xffffffff


	//----- nvinfo : EIATTR_COOP_GROUP_INSTR_OFFSETS
	.align		4
.L_44:
        /*0150*/ 	.byte	0x04, 0x28
        /*0152*/ 	.short	(.L_46 - .L_45)


	//   ....[0]....
.L_45:
        /*0154*/ 	.word	0x00000050


	//   ....[1]....
        /*0158*/ 	.word	0x00000310


	//   ....[2]....
        /*015c*/ 	.word	0x00000500


	//   ....[3]....
        /*0160*/ 	.word	0x000009a0


	//   ....[4]....
        /*0164*/ 	.word	0x00000ae0


	//   ....[5]....
        /*0168*/ 	.word	0x00000fe0


	//   ....[6]....
        /*016c*/ 	.word	0x00001120


	//   ....[7]....
        /*0170*/ 	.word	0x00001610


	//   ....[8]....
        /*0174*/ 	.word	0x000028c0


	//   ....[9]....
        /*0178*/ 	.word	0x00002b30


	//----- nvinfo : EIATTR_VRC_CTA_INIT_COUNT
	.align		4
.L_46:
        /*017c*/ 	.byte	0x02, 0x4a
        /*017e*/ 	.byte	0x80
	.zero		1


	//----- nvinfo : EIATTR_MBARRIER_INSTR_OFFSETS
	.align		4
        /*0180*/ 	.byte	0x04, 0x39
        /*0182*/ 	.short	(.L_48 - .L_47)


	//   ....[0]....
.L_47:
        /*0184*/ 	.word	0x00001810
        /*0188*/ 	.word	0x000000ff
        /*018c*/ 	.word	0x0000f000
        /*0190*/ 	.short	0x0100
        /*0192*/ 	.byte	0x08
	.zero		1


	//   ....[1]....
        /*0194*/ 	.word	0x00001820
        /*0198*/ 	.word	0x000000ff
        /*019c*/ 	.word	0x0000f020
        /*01a0*/ 	.short	0x0100
        /*01a2*/ 	.byte	0x08
	.zero		1


	//   ....[2]....
        /*01a4*/ 	.word	0x000018d0
        /*01a8*/ 	.word	0x000000ff
        /*01ac*/ 	.word	0x0000f008
        /*01b0*/ 	.short	0x0100
        /*01b2*/ 	.byte	0x08
	.zero		1


	//   ....[3]....
        /*01b4*/ 	.word	0x000018e0
        /*01b8*/ 	.word	0x000000ff
        /*01bc*/ 	.word	0x0000f028
        /*01c0*/ 	.short	0x0100
        /*01c2*/ 	.byte	0x08
	.zero		1


	//   ....[4]....
        /*01c4*/ 	.word	0x000019f0
        /*01c8*/ 	.word	0x000000ff
        /*01cc*/ 	.word	0x0000f010
        /*01d0*/ 	.short	0x0100
        /*01d2*/ 	.byte	0x08
	.zero		1


	//   ....[5]....
        /*01d4*/ 	.word	0x00001a00
        /*01d8*/ 	.word	0x000000ff
        /*01dc*/ 	.word	0x0000f030
        /*01e0*/ 	.short	0x0100
        /*01e2*/ 	.byte	0x08
	.zero		1


	//   ....[6]....
        /*01e4*/ 	.word	0x00001bd0
        /*01e8*/ 	.word	0x000000ff
        /*01ec*/ 	.word	0x0000f000
        /*01f0*/ 	.short	0x010a
        /*01f2*/ 	.byte	0x08
	.zero		1


	//   ....[7]....
        /*01f4*/ 	.word	0x00001dd0
        /*01f8*/ 	.word	0x000000ff
        /*01fc*/ 	.word	0x0000f020
        /*0200*/ 	.short	0x010a
        /*0202*/ 	.byte	0x08
	.zero		1


	//   ....[8]....
        /*0204*/ 	.word	0x00002000
        /*0208*/ 	.word	0x000000ff
        /*020c*/ 	.word	0x0000f000
        /*0210*/ 	.short	0x010a
        /*0212*/ 	.byte	0x1c
	.zero		1


	//   ....[9]....
        /*0214*/ 	.word	0x000021f0
        /*0218*/ 	.word	0x000000ff
        /*021c*/ 	.word	0x0000f020
        /*0220*/ 	.short	0x010a
        /*0222*/ 	.byte	0x1c
	.zero		1


	//   ....[10]....
        /*0224*/ 	.word	0x000022c0
        /*0228*/ 	.word	0x000000ff
        /*022c*/ 	.word	0x0000f000
        /*0230*/ 	.short	0x0108
        /*0232*/ 	.byte	0x08
	.zero		1


	//   ....[11]....
        /*0234*/ 	.word	0x000022d0
        /*0238*/ 	.word	0x000000ff
        /*023c*/ 	.word	0x0000f020
        /*0240*/ 	.short	0x0108
        /*0242*/ 	.byte	0x08
	.zero		1


	//   ....[12]....
        /*0244*/ 	.word	0x00002320
        /*0248*/ 	.word	0x000000ff
        /*024c*/ 	.word	0x0000f008
        /*0250*/ 	.short	0x0108
        /*0252*/ 	.byte	0x08
	.zero		1


	//   ....[13]....
        /*0254*/ 	.word	0x00002330
        /*0258*/ 	.word	0x000000ff
        /*025c*/ 	.word	0x0000f028
        /*0260*/ 	.short	0x0108
        /*0262*/ 	.byte	0x08
	.zero		1


	//   ....[14]....
        /*0264*/ 	.word	0x00002380
        /*0268*/ 	.word	0x000000ff
        /*026c*/ 	.word	0x0000f010
        /*0270*/ 	.short	0x0108
        /*0272*/ 	.byte	0x08
	.zero		1


	//   ....[15]....
        /*0274*/ 	.word	0x00002390
        /*0278*/ 	.word	0x000000ff
        /*027c*/ 	.word	0x0000f030
        /*0280*/ 	.short	0x0108
        /*0282*/ 	.byte	0x08
	.zero		1


	//   ....[16]....
        /*0284*/ 	.word	0x00002b50
        /*0288*/ 	.word	0x000000ff
        /*028c*/ 	.word	0x0000f000
        /*0290*/ 	.short	0x010a
        /*0292*/ 	.byte	0x08
	.zero		1


	//   ....[17]....
        /*0294*/ 	.word	0x00002b80
        /*0298*/ 	.word	0x000000ff
        /*029c*/ 	.word	0x0000f020
        /*02a0*/ 	.short	0x010a
        /*02a2*/ 	.byte	0x08
	.zero		1


	//   ....[18]....
        /*02a4*/ 	.word	0x00002bb0
        /*02a8*/ 	.word	0x000000ff
        /*02ac*/ 	.word	0x0000f000
        /*02b0*/ 	.short	0x010a
        /*02b2*/ 	.byte	0x1c
	.zero		1


	//   ....[19]....
        /*02b4*/ 	.word	0x00002be0
        /*02b8*/ 	.word	0x000000ff
        /*02bc*/ 	.word	0x0000f020
        /*02c0*/ 	.short	0x010a
        /*02c2*/ 	.byte	0x1c
	.zero		1


	//----- nvinfo : EIATTR_NUM_MBARRIERS
	.align		4
.L_48:
        /*02c4*/ 	.byte	0x03, 0x38
        /*02c6*/ 	.short	0x0006


	//----- nvinfo : EIATTR_EXIT_INSTR_OFFSETS
	.align		4
        /*02c8*/ 	.byte	0x04, 0x1c
        /*02ca*/ 	.short	(.L_50 - .L_49)


	//   ....[0]....
.L_49:
        /*02cc*/ 	.word	0x00002b40


	//----- nvinfo : EIATTR_REQNTID
	.align		4
.L_50:
        /*02d0*/ 	.byte	0x04, 0x10
        /*02d2*/ 	.short	(.L_52 - .L_51)
.L_51:
        /*02d4*/ 	.word	0x00000100
        /*02d8*/ 	.word	0x00000001
        /*02dc*/ 	.word	0x00000001


	//----- nvinfo : EIATTR_CRS_STACK_SIZE
	.align		4
.L_52:
        /*02e0*/ 	.byte	0x04, 0x1e
        /*02e2*/ 	.short	(.L_54 - .L_53)
.L_53:
        /*02e4*/ 	.word	0x00000000


	//----- nvinfo : EIATTR_CBANK_PARAM_SIZE
	.align		4
.L_54:
        /*02e8*/ 	.byte	0x03, 0x19
        /*02ea*/ 	.short	0x0050


	//----- nvinfo : EIATTR_PARAM_CBANK
	.align		4
        /*02ec*/ 	.byte	0x04, 0x0a
        /*02ee*/ 	.short	(.L_56 - .L_55)
	.align		4
.L_55:
        /*02f0*/ 	.word	index@(.nv.constant0.gluon_tcgen05)
        /*02f4*/ 	.short	0x0380
        /*02f6*/ 	.short	0x0050


	//----- nvinfo : EIATTR_SW_WAR
	.align		4
.L_56:
        /*02f8*/ 	.byte	0x04, 0x36
        /*02fa*/ 	.short	(.L_58 - .L_57)
.L_57:
        /*02fc*/ 	.word	0x00000008
.L_58:


//--------------------- .nv.compat                --------------------------
	.section	.nv.compat,"",@"SHT_CUDA_COMPAT_INFO"
	.align	4
        /*0000*/ 	.byte	0x02, 0x02, 0x02, 0x00, 0x02, 0x05, 0x05, 0x00, 0x02, 0x03, 0x03, 0x00, 0x02, 0x06, 0x01, 0x00


//--------------------- .nv.callgraph             --------------------------
	.section	.nv.callgraph,"",@"SHT_CUDA_CALLGRAPH"
	.align	4
	.sectionentsize	8
	.align		4
        /*0000*/ 	.word	0x00000000
	.align		4
        /*0004*/ 	.word	0xffffffff
	.align		4
        /*0008*/ 	.word	0x00000000
	.align		4
        /*000c*/ 	.word	0xfffffffe
	.align		4
        /*0010*/ 	.word	0x00000000
	.align		4
        /*0014*/ 	.word	0xfffffffd
	.align		4
        /*0018*/ 	.word	0x00000000
	.align		4
        /*001c*/ 	.word	0xfffffffc


//--------------------- .text.gluon_tcgen05       --------------------------
	.section	.text.gluon_tcgen05,"ax",@progbits
	.align	128
        .global         gluon_tcgen05
        .type           gluon_tcgen05,@function
        .size           gluon_tcgen05,(.L_x_81 - gluon_tcgen05)
        .other          gluon_tcgen05,@"STO_CUDA_ENTRY STV_DEFAULT"
gluon_tcgen05:
.text.gluon_tcgen05:
[----:B------:R-:W1:Y:S01]  /*0000*/  LDC R1, c[0x0][0x37c] ;  /* 0x0000df00ff017b82 */ /* 0x000e620000000800 */
[----:B------:R-:W2:Y:S02]  /*0010*/  S2R R0, SR_TID.X ;  /* 0x0000000000007919 */ /* 0x000ea40000002100 */
[----:B--2---:R-:W-:-:S13]  /*0020*/  ISETP.GE.U32.AND P2, PT, R0, 0x20, PT ;  /* 0x000000200000780c */ /* 0x004fda0003f46070 */
[----:B------:R-:W-:Y:S05]  /*0030*/  @P2 BRA `(.L_x_0) ;  /* 0x0000000000b82947 */ /* 0x000fea0003800000 */
[----:B------:R-:W2:Y:S01]  /*0040*/  S2UR UR6, SR_CgaCtaId ;  /* 0x00000000000679c3 */ /* 0x000ea20000008800 */
[----:B------:R-:W-:Y:S01]  /*0050*/  NOP ;  /* 0x0000000000007918 */ /* 0x000fe20000000000 */
[----:B------:R-:W-:Y:S02]  /*0060*/  UMOV UR4, 0x40 ;  /* 0x0000004000047882 */ /* 0x000fe40000000000 */
[----:B--2---:R-:W-:-:S09]  /*0070*/  ULEA UR4, UR6, UR4, 0x18 ;  /* 0x0000000406047291 */ /* 0x004fd2000f8ec0ff */
[----:B------:R-:W2:Y:S01]  /*0080*/  LDS.U8 R2, [UR4] ;  /* 0x00000004ff027984 */ /* 0x000ea20008000000 */
[----:B------:R-:W-:Y:S02]  /*0090*/  UMOV UR4, 0x400 ;  /* 0x0000040000047882 */ /* 0x000fe40000000000 */
[----:B------:R-:W-:Y:S01]  /*00a0*/  ULEA UR4, UR6, UR4, 0x18 ;  /* 0x0000000406047291 */ /* 0x000fe2000f8ec0ff */
[----:B--2---:R-:W-:-:S13]  /*00b0*/  ISETP.NE.AND P0, PT, R2, RZ, PT ;  /* 0x000000ff0200720c */ /* 0x004fda0003f05270 */
[----:B------:R-:W-:Y:S05]  /*00c0*/  @P0 BRA `(.L_x_1) ;  /* 0x00000000007c0947 */ /* 0x000fea0003800000 */
[----:B------:R-:W-:-:S13]  /*00d0*/  ELECT P0, URZ, PT ;  /* 0x0000000000ff782f */ /* 0x000fda0003800000 */
[----:B------:R-:W-:Y:S05]  /*00e0*/  @!P0 BRA `(.L_x_2) ;  /* 0x0000000000848947 */ /* 0x000fea0003800000 */
[----:B------:R-:W-:Y:S01]  /*00f0*/  UMOV UR5, 0x8 ;  /* 0x0000000800057882 */ /* 0x000fe20000000000 */
[----:B------:R-:W-:Y:S02]  /*0100*/  IMAD.MOV.U32 R5, RZ, RZ, 0x1 ;  /* 0x00000001ff057424 */ /* 0x000fe400078e00ff */
[----:B------:R-:W-:Y:S02]  /*0110*/  IMAD.MOV.U32 R3, RZ, RZ, 0xff ;  /* 0x000000ffff037424 */ /* 0x000fe400078e00ff */
[----:B------:R-:W-:Y:S04]  /*0120*/  DEPBAR.LE SB2, 0x36 ;  /* 0x0000ad800000791a */ /* 0x000fe80000000000 */
[----:B------:R-:W2:Y:S02]  /*0130*/  UTCATOMSWS.FIND_AND_SET.ALIGN UP0, UR5, UR5 ;  /* 0x00000005000575e3 */ /* 0x000ea40008000800 */
[----:B--2---:R-:W-:-:S04]  /*0140*/  PLOP3.LUT P0, PT, PT, PT, UP0, 0x80, 0x8 ;  /* 0x000000000008781c */ /* 0x004fc80003f0f008 */
[----:B------:R-:W-:-:S04]  /*0150*/  SEL R2, RZ, 0xffffffff, !P0 ;  /* 0xffffffffff027807 */ /* 0x000fc80004000000 */
[----:B------:R-:W-:Y:S01]  /*0160*/  ISETP.NE.AND P0, PT, R2, RZ, PT ;  /* 0x000000ff0200720c */ /* 0x000fe20003f05270 */
[----:B------:R-:W-:-:S12]  /*0170*/  IMAD.U32 R2, RZ, RZ, UR5 ;  /* 0x00000005ff027e24 */ /* 0x000fd8000f8e00ff */
[----:B------:R-:W-:Y:S05]  /*0180*/  @P0 BRA `(.L_x_3) ;  /* 0x0000000000240947 */ /* 0x000fea0003800000 */
.L_x_4:
[----:B------:R-:W-:Y:S05]  /*0190*/  NANOSLEEP 0x64 ;  /* 0x000000640000795d */ /* 0x000fea0003800000 */
[----:B------:R-:W-:-:S05]  /*01a0*/  UMOV UR5, 0x8 ;  /* 0x0000000800057882 */ /* 0x000fca0000000000 */
[----:B------:R-:W-:Y:S04]  /*01b0*/  DEPBAR.LE SB2, 0x36 ;  /* 0x0000ad800000791a */ /* 0x000fe80000000000 */
[----:B------:R-:W2:Y:S02]  /*01c0*/  UTCATOMSWS.FIND_AND_SET.ALIGN UP0, UR5, UR5 ;  /* 0x00000005000575e3 */ /* 0x000ea40008000800 */
[----:B--2---:R-:W-:-:S04]  /*01d0*/  PLOP3.LUT P0, PT, PT, PT, UP0, 0x80, 0x8 ;  /* 0x000000000008781c */ /* 0x004fc80003f0f008 */
[----:B------:R-:W-:-:S04]  /*01e0*/  SEL R2, RZ, 0xffffffff, !P0 ;  /* 0xffffffffff027807 */ /* 0x000fc80004000000 */
[----:B------:R-:W-:Y:S01]  /*01f0*/  ISETP.NE.AND P0, PT, R2, RZ, PT ;  /* 0x000000ff0200720c */ /* 0x000fe20003f05270 */
[----:B------:R-:W-:-:S12]  /*0200*/  IMAD.U32 R2, RZ, RZ, UR5 ;  /* 0x00000005ff027e24 */ /* 0x000fd8000f8e00ff */
[----:B------:R-:W-:Y:S05]  /*0210*/  @!P0 BRA `(.L_x_4) ;  /* 0xfffffffc00dc8947 */ /* 0x000fea000383ffff */
.L_x_3:
[C---:B------:R-:W-:Y:S01]  /*0220*/  VIADD R4, R2.reuse, 0x10 ;  /* 0x0000001002047836 */ /* 0x040fe20000000000 */
[----:B------:R-:W-:Y:S01]  /*0230*/  UMOV UR5, 0x50 ;  /* 0x0000005000057882 */ /* 0x000fe20000000000 */
[----:B------:R-:W-:Y:S01]  /*0240*/  SHF.L.U32 R3, R3, R2, RZ ;  /* 0x0000000203037219 */ /* 0x000fe200000006ff */
[----:B------:R-:W-:Y:S01]  /*0250*/  ULEA UR5, UR6, UR5, 0x18 ;  /* 0x0000000506057291 */ /* 0x000fe2000f8ec0ff */
[----:B------:R-:W-:Y:S01]  /*0260*/  IMAD.SHL.U32 R2, R2, 0x20, RZ ;  /* 0x0000002002027824 */ /* 0x000fe200078e00ff */
[----:B------:R-:W-:-:S04]  /*0270*/  SHF.L.U32 R4, R5, R4, RZ ;  /* 0x0000000405047219 */ /* 0x000fc800000006ff */
[----:B------:R-:W-:-:S05]  /*0280*/  LOP3.LUT R3, R4, R3, RZ, 0xfc, !PT ;  /* 0x0000000304037212 */ /* 0x000fca00078efcff */
[----:B------:R2:W-:Y:S04]  /*0290*/  ATOMS.OR RZ, [UR5], R3 ;  /* 0x00000003ffff798c */ /* 0x0005e8000b000005 */
[----:B------:R2:W-:Y:S01]  /*02a0*/  STS [UR4], R2 ;  /* 0x00000002ff007988 */ /* 0x0005e20008000804 */
[----:B------:R-:W-:Y:S05]  /*02b0*/  BRA `(.L_x_2) ;  /* 0x0000000000107947 */ /* 0x000fea0003800000 */
.L_x_1:
[----:B------:R-:W-:Y:S01]  /*02c0*/  IMAD.MOV.U32 R3, RZ, RZ, -0x1 ;  /* 0xffffffffff037424 */ /* 0x000fe200078e00ff */
[----:B------:R-:W-:-:S04]  /*02d0*/  MOV R2, 0x300 ;  /* 0x0000030000027802 */ /* 0x000fc80000000f00 */
[----:B------:R2:W-:Y:S03]  /*02e0*/  STS [UR4], R3 ;  /* 0x00000003ff007988 */ /* 0x0005e60008000804 */
[----:B-12---:R-:W-:Y:S05]  /*02f0*/  CALL.REL.NOINC `($__internal_1_$__cuda_sm10x_tcgen05_guardrail_trap_phase_invalid_during_alloc) ;  /* 0x0000002800507944 */ /* 0x006fea0003c00000 */
.L_x_2:
[----:B------:R-:W-:Y:S05]  /*0300*/  WARPSYNC.ALL ;  /* 0x0000000000007948 */ /* 0x000fea0003800000 */
[----:B------:R-:W-:Y:S01]  /*0310*/  NOP ;  /* 0x0000000000007918 */ /* 0x000fe20000000000 */
.L_x_0:
[----:B------:R-:W3:Y:S08]  /*0320*/  S2UR UR4, SR_CgaCtaId ;  /* 0x00000000000479c3 */ /* 0x000ef00000008800 */
[----:B------:R-:W-:Y:S01]  /*0330*/  BAR.SYNC.DEFER_BLOCKING 0x0 ;  /* 0x0000000000007b1d */ /* 0x000fe20000010000 */
[----:B------:R-:W-:-:S05]  /*0340*/  LOP3.LUT R68, R0, 0xff, RZ, 0xc0, !PT ;  /* 0x000000ff00447812 */ /* 0x000fca00078ec0ff */
[----:B------:R-:W-:Y:S02]  /*0350*/  UMOV UR8, 0x400 ;  /* 0x0000040000087882 */ /* 0x000fe40000000000 */
[----:B------:R-:W4:Y:S08]  /*0360*/  LDC R4, c[0x0][0x398] ;  /* 0x0000e600ff047b82 */ /* 0x000f300000000800 */
[----:B------:R-:W5:Y:S01]  /*0370*/  LDC R10, c[0x0][0x3a0] ;  /* 0x0000e800ff0a7b82 */ /* 0x000f620000000800 */
[----:B---3--:R-:W-:-:S07]  /*0380*/  ULEA UR8, UR4, UR8, 0x18 ;  /* 0x0000000804087291 */ /* 0x008fce000f8ec0ff */
[----:B------:R-:W3:Y:S02]  /*0390*/  S2UR UR15, SR_CTAID.Y ;  /* 0x00000000000f79c3 */ /* 0x000ee40000002600 */
[----:B--2---:R-:W2:Y:S06]  /*03a0*/  LDS R3, [UR8] ;  /* 0x00000008ff037984 */ /* 0x004eac0008000800 */
[----:B------:R-:W-:Y:S06]  /*03b0*/  BAR.SYNC.DEFER_BLOCKING 0x0 ;  /* 0x0000000000007b1d */ /* 0x000fec0000010000 */
[----:B------:R-:W-:Y:S05]  /*03c0*/  @P2 BRA `(.L_x_5) ;  /* 0x0000000000182947 */ /* 0x000fea0003800000 */
[----:B------:R-:W-:Y:S01]  /*03d0*/  ELECT P0, URZ, PT ;  /* 0x0000000000ff782f */ /* 0x000fe20003800000 */
[----:B------:R-:W-:Y:S01]  /*03e0*/  IMAD.MOV.U32 R2, RZ, RZ, 0x1 ;  /* 0x00000001ff027424 */ /* 0x000fe200078e00ff */
[----:B------:R-:W-:Y:S01]  /*03f0*/  UMOV UR5, 0x40 ;  /* 0x0000004000057882 */ /* 0x000fe20000000000 */
[----:B------:R-:W-:Y:S01]  /*0400*/  UVIRTCOUNT.DEALLOC.SMPOOL 0x80 ;  /* 0x000000800000784c */ /* 0x000fe20000000000 */
[----:B------:R-:W-:-:S09]  /*0410*/  ULEA UR5, UR4, UR5, 0x18 ;  /* 0x0000000504057291 */ /* 0x000fd2000f8ec0ff */
[----:B------:R5:W-:Y:S03]  /*0420*/  @P0 STS.U8 [UR5], R2 ;  /* 0x00000002ff000988 */ /* 0x000be60008000005 */
.L_x_5:
[----:B------:R-:W5:Y:S01]  /*0430*/  S2UR UR4, SR_CTAID.Z ;  /* 0x00000000000479c3 */ /* 0x000f620000002700 */
[----:B------:R-:W4:Y:S01]  /*0440*/  LDCU UR5, c[0x0][0x370] ;  /* 0x00006e00ff0577ac */ /* 0x000f220008000800 */
[----:B------:R-:W-:Y:S01]  /*0450*/  ISETP.GE.U32.AND P0, PT, R68, 0x20, PT ;  /* 0x000000204400780c */ /* 0x000fe20003f06070 */
[----:B----4-:R-:W-:Y:S01]  /*0460*/  VIADD R4, R4, 0xffffffff ;  /* 0xffffffff04047836 */ /* 0x010fe20000000000 */
[C---:B------:R-:W-:Y:S01]  /*0470*/  ISETP.NE.U32.AND P3, PT, R68.reuse, RZ, PT ;  /* 0x000000ff4400720c */ /* 0x040fe20003f65070 */
[----:B------:R-:W5:Y:S01]  /*0480*/  LDCU UR6, c[0x0][0x374] ;  /* 0x00006e80ff0677ac */ /* 0x000f620008000800 */
[----:B------:R-:W-:Y:S01]  /*0490*/  LEA R11, R68, UR8, 0x2 ;  /* 0x00000008440b7c11 */ /* 0x000fe2000f8e10ff */
[----:B-----5:R-:W-:Y:S01]  /*04a0*/  VIADD R12, R10, 0xffffffff ;  /* 0xffffffff0a0c7836 */ /* 0x020fe20000000000 */
[----:B------:R-:W4:Y:S01]  /*04b0*/  S2UR UR7, SR_CTAID.X ;  /* 0x00000000000779c3 */ /* 0x000f220000002500 */
[----:B------:R-:W5:Y:S01]  /*04c0*/  LDCU.64 UR20, c[0x0][0x3c0] ;  /* 0x00007800ff1477ac */ /* 0x000f620008000a00 */
[----:B--2---:R-:W-:Y:S01]  /*04d0*/  R2UR UR23, R3 ;  /* 0x00000000031772ca */ /* 0x004fe200000e0000 */
[----:B------:R-:W-:Y:S04]  /*04e0*/  BSSY.RECONVERGENT B0, `(.L_x_6) ;  /* 0x0000011000007945 */ /* 0x000fe80003800200 */
[----:B------:R2:W-:Y:S01]  /*04f0*/  @!P0 STS [R11], RZ ;  /* 0x000000ff0b008388 */ /* 0x0005e20000000800 */
[----:B------:R-:W-:-:S03]  /*0500*/  NOP ;  /* 0x0000000000007918 */ /* 0x000fc60000000000 */
[----:B------:R2:W-:Y:S01]  /*0510*/  @!P3 STS [UR8+0x24], R4 ;  /* 0x00002404ff00b988 */ /* 0x0005e20008000808 */
[----:B---3--:R-:W-:-:S03]  /*0520*/  UIMAD UR4, UR4, UR6, UR15 ;  /* 0x00000006040472a4 */ /* 0x008fc6000f8e020f */
[----:B------:R2:W-:Y:S01]  /*0530*/  @!P3 STS [UR8+0x20], R12 ;  /* 0x0000200cff00b988 */ /* 0x0005e20008000808 */
[----:B----4-:R-:W-:-:S04]  /*0540*/  UIMAD UR4, UR4, UR5, UR7 ;  /* 0x00000005040472a4 */ /* 0x010fc8000f8e0207 */
[----:B------:R-:W-:-:S04]  /*0550*/  UIMAD UR4, UR4, 0x180, URZ ;  /* 0x00000180040478a4 */ /* 0x000fc8000f8e02ff */
[----:B-----5:R-:W-:-:S04]  /*0560*/  UIADD3 UR24, UP0, UPT, UR4, UR20, URZ ;  /* 0x0000001404187290 */ /* 0x020fc8000ff1e0ff */
[----:B------:R-:W-:Y:S01]  /*0570*/  ULEA.HI.X.SX32 UR25, UR4, UR21, 0x1, UP0 ;  /* 0x0000001504197291 */ /* 0x000fe200080f0eff */
[----:B--2---:R-:W-:Y:S11]  /*0580*/  @P3 BRA `(.L_x_7) ;  /* 0x0000000000183947 */ /* 0x004ff60003800000 */
[----:B------:R-:W2:Y:S01]  /*0590*/  LDS R2, [UR8+0x8] ;  /* 0x00000808ff027984 */ /* 0x000ea20008000800 */
[----:B------:R-:W3:Y:S01]  /*05a0*/  LDC.64 R6, c[0x0][0x380] ;  /* 0x0000e000ff067b82 */ /* 0x000ee20000000a00 */
[----:B------:R-:W-:Y:S02]  /*05b0*/  IMAD.MOV.U32 R3, RZ, RZ, 0x70 ;  /* 0x00000070ff037424 */ /* 0x000fe400078e00ff */
[----:B---3--:R3:W-:Y:S03]  /*05c0*/  STS.64 [UR8], R6 ;  /* 0x00000006ff007988 */ /* 0x0087e60008000a08 */
[----:B--2---:R-:W-:-:S05]  /*05d0*/  LOP3.LUT R2, R2, 0x10, R3, 0xd8, !PT ;  /* 0x0000001002027812 */ /* 0x004fca00078ed803 */
[----:B------:R3:W-:Y:S02]  /*05e0*/  STS [UR8+0x8], R2 ;  /* 0x00000802ff007988 */ /* 0x0007e40008000808 */
.L_x_7:
[----:B------:R-:W-:Y:S05]  /*05f0*/  BSYNC.RECONVERGENT B0 ;  /* 0x0000000000007941 */ /* 0x000fea0003800200 */
.L_x_6:
[----:B------:R-:W-:Y:S04]  /*0600*/  BSSY.RECONVERGENT B0, `(.L_x_8) ;  /* 0x000000a000007945 */ /* 0x000fe80003800200 */
[----:B------:R-:W-:Y:S05]  /*0610*/  @P3 BRA `(.L_x_9) ;  /* 0x0000000000203947 */ /* 0x000fea0003800000 */
[----:B---3--:R-:W2:Y:S01]  /*0620*/  LDS R2, [UR8+0x34] ;  /* 0x00003408ff027984 */ /* 0x008ea20008000800 */
[----:B------:R-:W-:Y:S02]  /*0630*/  IMAD.MOV.U32 R3, RZ, RZ, 0x1f000000 ;  /* 0x1f000000ff037424 */ /* 0x000fe400078e00ff */
[----:B------:R-:W-:Y:S01]  /*0640*/  @!P3 IMAD.MOV.U32 R5, RZ, RZ, 0x3f ;  /* 0x0000003fff05b424 */ /* 0x000fe200078e00ff */
[----:B------:R-:W3:Y:S02]  /*0650*/  @!P3 LDS R6, [UR8+0x38] ;  /* 0x00003808ff06b984 */ /* 0x000ee40008000800 */
[----:B--2---:R-:W-:Y:S02]  /*0660*/  LOP3.LUT R2, R2, 0xff000000, R3, 0xb8, !PT ;  /* 0xff00000002027812 */ /* 0x004fe400078eb803 */
[----:B---3--:R-:W-:-:S03]  /*0670*/  @!P3 LOP3.LUT R3, R6, 0xff, R5, 0xb8, !PT ;  /* 0x000000ff0603b812 */ /* 0x008fc600078eb805 */
[----:B------:R2:W-:Y:S04]  /*0680*/  STS [UR8+0x34], R2 ;  /* 0x00003402ff007988 */ /* 0x0005e80008000808 */
[----:B------:R2:W-:Y:S02]  /*0690*/  @!P3 STS [UR8+0x38], R3 ;  /* 0x00003803ff00b988 */ /* 0x0005e40008000808 */
.L_x_9:
[----:B------:R-:W-:Y:S05]  /*06a0*/  BSYNC.RECONVERGENT B0 ;  /* 0x0000000000007941 */ /* 0x000fea0003800200 */
.L_x_8:
[----:B------:R-:W-:Y:S04]  /*06b0*/  BSSY.RECONVERGENT B0, `(.L_x_10) ;  /* 0x000000e000007945 */ /* 0x000fe80003800200 */
[----:B------:R-:W-:Y:S05]  /*06c0*/  @P3 BRA `(.L_x_11) ;  /* 0x0000000000303947 */ /* 0x000fea0003800000 */
[----:B--2---:R-:W2:Y:S01]  /*06d0*/  LDS R3, [UR8+0x34] ;  /* 0x00003408ff037984 */ /* 0x004ea20008000800 */
[----:B------:R-:W4:Y:S03]  /*06e0*/  LDC.64 R8, c[0x0][0x3a8] ;  /* 0x0000ea00ff087b82 */ /* 0x000f260000000a00 */
[----:B---3--:R-:W3:Y:S01]  /*06f0*/  LDS R2, [UR8+0x1c] ;  /* 0x00001c08ff027984 */ /* 0x008ee20008000800 */
[C---:B----4-:R-:W-:Y:S01]  /*0700*/  SHF.L.U64.HI R6, R8.reuse, 0x1, R9 ;  /* 0x0000000108067819 */ /* 0x050fe20000010209 */
[----:B------:R-:W-:-:S03]  /*0710*/  IMAD.SHL.U32 R5, R8, 0x2, RZ ;  /* 0x0000000208057824 */ /* 0x000fc600078e00ff */
[--C-:B------:R-:W-:Y:S02]  /*0720*/  SHF.R.U32.HI R7, RZ, 0x4, R6.reuse ;  /* 0x00000004ff077819 */ /* 0x100fe40000011606 */
[----:B------:R-:W-:-:S05]  /*0730*/  SHF.R.U64 R5, R5, 0x4, R6 ;  /* 0x0000000405057819 */ /* 0x000fca0000001206 */
[----:B------:R4:W-:Y:S01]  /*0740*/  STS [UR8+0xc], R5 ;  /* 0x00000c05ff007988 */ /* 0x0009e20008000808 */
[----:B--2---:R-:W-:Y:S02]  /*0750*/  LOP3.LUT R3, R3, 0x7, RZ, 0xb8, !PT ;  /* 0x0000000703037812 */ /* 0x004fe400078eb8ff */
[----:B---3--:R-:W-:-:S03]  /*0760*/  LOP3.LUT R2, R2, 0xf, R7, 0xb8, !PT ;  /* 0x0000000f02027812 */ /* 0x008fc600078eb807 */
[----:B------:R4:W-:Y:S04]  /*0770*/  STS [UR8+0x34], R3 ;  /* 0x00003403ff007988 */ /* 0x0009e80008000808 */
[----:B------:R4:W-:Y:S02]  /*0780*/  STS [UR8+0x1c], R2 ;  /* 0x00001c02ff007988 */ /* 0x0009e40008000808 */
.L_x_11:
[----:B------:R-:W-:Y:S05]  /*0790*/  BSYNC.RECONVERGENT B0 ;  /* 0x0000000000007941 */ /* 0x000fea0003800200 */
.L_x_10:
[----:B------:R-:W-:Y:S04]  /*07a0*/  BSSY.RECONVERGENT B1, `(.L_x_12) ;  /* 0x000001a000017945 */ /* 0x000fe80003800200 */
[----:B------:R-:W-:Y:S04]  /*07b0*/  BSSY.RELIABLE B0, `(.L_x_13) ;  /* 0x0000015000007945 */ /* 0x000fe80003800100 */
[----:B------:R-:W-:Y:S05]  /*07c0*/  @P3 BRA `(.L_x_14) ;  /* 0x0000000000203947 */ /* 0x000fea0003800000 */
[----:B--234-:R-:W2:Y:S02]  /*07d0*/  LDS R2, [UR8+0x34] ;  /* 0x00003408ff027984 */ /* 0x01cea40008000800 */
[----:B--2---:R-:W-:-:S05]  /*07e0*/  LOP3.LUT R2, R2, 0x38, RZ, 0xb8, !PT ;  /* 0x0000003802027812 */ /* 0x004fca00078eb8ff */
[----:B------:R2:W-:Y:S01]  /*07f0*/  STS [UR8+0x34], R2 ;  /* 0x00003402ff007988 */ /* 0x0005e20008000808 */
[----:B------:R-:W-:Y:S05]  /*0800*/  @P3 BRA `(.L_x_15) ;  /* 0x0000000000203947 */ /* 0x000fea0003800000 */
[----:B--2---:R-:W2:Y:S01]  /*0810*/  LDS R2, [UR8+0x8] ;  /* 0x00000808ff027984 */ /* 0x004ea20008000800 */
[----:B------:R-:W-:-:S05]  /*0820*/  IMAD.MOV.U32 R3, RZ, RZ, 0x780 ;  /* 0x00000780ff037424 */ /* 0x000fca00078e00ff */
[----:B--2---:R-:W-:-:S05]  /*0830*/  LOP3.LUT R2, R2, 0x300, R3, 0xd8, !PT ;  /* 0x0000030002027812 */ /* 0x004fca00078ed803 */
[----:B------:R5:W-:Y:S02]  /*0840*/  STS [UR8+0x8], R2 ;  /* 0x00000802ff007988 */ /* 0x000be40008000808 */
.L_x_14:
[----:B------:R-:W-:Y:S05]  /*0850*/  @P3 BRA `(.L_x_16) ;  /* 0x0000000000283947 */ /* 0x000fea0003800000 */
[----:B--2345:R-:W2:Y:S02]  /*0860*/  LDS R2, [UR8+0x8] ;  /* 0x00000808ff027984 */ /* 0x03cea40008000800 */
[----:B--2---:R-:W-:-:S05]  /*0870*/  LOP3.LUT R2, R2, 0x1800, RZ, 0xb8, !PT ;  /* 0x0000180002027812 */ /* 0x004fca00078eb8ff */
[----:B------:R3:W-:Y:S02]  /*0880*/  STS [UR8+0x8], R2 ;  /* 0x00000802ff007988 */ /* 0x0007e40008000808 */
.L_x_15:
[----:B------:R-:W-:Y:S05]  /*0890*/  @P3 BREAK.RELIABLE B0 ;  /* 0x0000000000003942 */ /* 0x000fea0003800100 */
[----:B------:R-:W-:Y:S05]  /*08a0*/  @P3 BRA `(.L_x_17) ;  /* 0x0000000000243947 */ /* 0x000fea0003800000 */
[----:B------:R-:W4:Y:S01]  /*08b0*/  LDS R3, [UR8+0x8] ;  /* 0x00000808ff037984 */ /* 0x000f220008000800 */
[----:B--23--:R-:W-:-:S05]  /*08c0*/  IMAD.MOV.U32 R2, RZ, RZ, 0x6000 ;  /* 0x00006000ff027424 */ /* 0x00cfca00078e00ff */
[----:B----4-:R-:W-:-:S04]  /*08d0*/  LOP3.LUT R2, R3, 0x4000, R2, 0xd8, !PT ;  /* 0x0000400003027812 */ /* 0x010fc800078ed802 */
[----:B------:R-:W-:-:S05]  /*08e0*/  LOP3.LUT R2, R2, 0x400000, RZ, 0xb8, !PT ;  /* 0x0040000002027812 */ /* 0x000fca00078eb8ff */
[----:B------:R2:W-:Y:S02]  /*08f0*/  STS [UR8+0x8], R2 ;  /* 0x00000802ff007988 */ /* 0x0005e40008000808 */
.L_x_16:
[----:B------:R-:W-:Y:S05]  /*0900*/  BSYNC.RELIABLE B0 ;  /* 0x0000000000007941 */ /* 0x000fea0003800100 */
.L_x_13:
[----:B--2345:R-:W2:Y:S02]  /*0910*/  @!P3 LDS R2, [UR8+0x8] ;  /* 0x00000808ff02b984 */ /* 0x03cea40008000800 */
[----:B--2---:R-:W-:-:S05]  /*0920*/  @!P3 LOP3.LUT R2, R2, 0x8000, RZ, 0xb8, !PT ;  /* 0x000080000202b812 */ /* 0x004fca00078eb8ff */
[----:B------:R4:W-:Y:S02]  /*0930*/  @!P3 STS [UR8+0x8], R2 ;  /* 0x00000802ff00b988 */ /* 0x0009e40008000808 */
.L_x_17:
[----:B------:R-:W-:Y:S05]  /*0940*/  BSYNC.RECONVERGENT B1 ;  /* 0x0000000000017941 */ /* 0x000fea0003800200 */
.L_x_12:
[----:B------:R-:W-:Y:S05]  /*0950*/  WARPSYNC.ALL ;  /* 0x0000000000007948 */ /* 0x000fea0003800000 */
[----:B------:R-:W-:Y:S01]  /*0960*/  NOP ;  /* 0x0000000000007918 */ /* 0x000fe20000000000 */
[----:B------:R-:W-:Y:S05]  /*0970*/  @P0 BRA `(.L_x_18) ;  /* 0x0000000000300947 */ /* 0x000fea0003800000 */
[----:B--234-:R-:W2:Y:S01]  /*0980*/  S2R R2, SR_LANEID ;  /* 0x0000000000027919 */ /* 0x01cea20000000000 */
[----:B------:R-:W-:Y:S05]  /*0990*/  WARPSYNC.ALL ;  /* 0x0000000000007948 */ /* 0x000fea0003800000 */
[----:B------:R-:W-:Y:S01]  /*09a0*/  NOP ;  /* 0x0000000000007918 */ /* 0x000fe20000000000 */
[----:B--2---:R-:W-:-:S05]  /*09b0*/  IMAD.SHL.U32 R5, R2, 0x4, RZ ;  /* 0x0000000402057824 */ /* 0x004fca00078e00ff */
[----:B------:R-:W2:Y:S01]  /*09c0*/  LDS R7, [R5+UR8] ;  /* 0x0000000805077984 */ /* 0x000ea20008000800 */
[----:B------:R-:W-:-:S05]  /*09d0*/  IADD3 R2, P1, PT, R5, UR24, RZ ;  /* 0x0000001805027c10 */ /* 0x000fca000ff3e0ff */
[----:B------:R-:W-:-:S05]  /*09e0*/  IMAD.X R3, RZ, RZ, UR25, P1 ;  /* 0x00000019ff037e24 */ /* 0x000fca00088e06ff */
[----:B--2---:R5:W2:Y:S01]  /*09f0*/  ATOMG.E.EXCH.STRONG.GPU PT, RZ, [R2], R7 ;  /* 0x0000000702ff73a8 */ /* 0x004aa200041ee100 */
[----:B------:R-:W-:-:S04]  /*0a00*/  DEPBAR {5,4,3,2,1,0} ;  /* 0x0000003f0000791a */ /* 0x000fc80000000000 */
[----:B------:R-:W3:Y:S02]  /*0a10*/  CCTL.E.C.LDCU.IV.DEEP [UR24] ;  /* 0x0000000018007540 */ /* 0x000ee40009c08000 */
[----:B---3--:R5:W-:Y:S01]  /*0a20*/  UTMACCTL.IV [UR24] ;  /* 0x00000000180079b9 */ /* 0x008be20008000000 */
[----:B------:R-:W-:Y:S01]  /*0a30*/  NOP ;  /* 0x0000000000007918 */ /* 0x000fe20000000000 */
.L_x_18:
[----:B------:R-:W-:Y:S05]  /*0a40*/  @P0 BRA `(.L_x_19) ;  /* 0x00000000000c0947 */ /* 0x000fea0003800000 */
[----:B------:R0:W-:Y:S01]  /*0a50*/  UTMACMDFLUSH ;  /* 0x00000000000079b7 */ /* 0x0001e20000000000 */
[----:B------:R-:W-:Y:S05]  /*0a60*/  @P0 BRA `(.L_x_19) ;  /* 0x0000000000040947 */ /* 0x000fea0003800000 */
[----:B------:R-:W-:-:S04]  /*0a70*/  DEPBAR.LE SB0, 0x0 ;  /* 0x000080000000791a */ /* 0x000fc80000000000 */
.L_x_19:
[----:B------:R-:W-:Y:S05]  /*0a80*/  WARPSYNC.ALL ;  /* 0x0000000000007948 */ /* 0x000fea0003800000 */
[----:B------:R-:W-:Y:S01]  /*0a90*/  NOP ;  /* 0x0000000000007918 */ /* 0x000fe20000000000 */
[----:B--2---:R-:W-:Y:S06]  /*0aa0*/  BAR.SYNC.DEFER_BLOCKING 0x0 ;  /* 0x0000000000007b1d */ /* 0x004fec0000010000 */
[----:B------:R-:W-:Y:S02]  /*0ab0*/  BSSY.RECONVERGENT B1, `(.L_x_20) ;  /* 0x000000b000017945 */ /* 0x000fe40003800200 */
[----:B------:R-:W-:Y:S06]  /*0ac0*/  BAR.SYNC.DEFER_BLOCKING 0x0 ;  /* 0x0000000000007b1d */ /* 0x000fec0000010000 */
[----:B------:R2:W-:Y:S01]  /*0ad0*/  @!P0 STS [R11], RZ ;  /* 0x000000ff0b008388 */ /* 0x0005e20000000800 */
[----:B------:R-:W-:Y:S01]  /*0ae0*/  NOP ;  /* 0x0000000000007918 */ /* 0x000fe20000000000 */
[----:B------:R-:W-:Y:S05]  /*0af0*/  @P3 BRA `(.L_x_21) ;  /* 0x0000000000183947 */ /* 0x000fea0003800000 */
[----:B---345:R-:W3:Y:S01]  /*0b00*/  LDS R2, [UR8+0x8] ;  /* 0x00000808ff027984 */ /* 0x038ee20008000800 */
[----:B------:R-:W4:Y:S01]  /*0b10*/  LDC.64 R6, c[0x0][0x388] ;  /* 0x0000e200ff067b82 */ /* 0x000f220000000a00 */
[----:B------:R-:W-:Y:S02]  /*0b20*/  IMAD.MOV.U32 R3, RZ, RZ, 0x70 ;  /* 0x00000070ff037424 */ /* 0x000fe400078e00ff */
[----:B----4-:R4:W-:Y:S03]  /*0b30*/  STS.64 [UR8], R6 ;  /* 0x00000006ff007988 */ /* 0x0109e60008000a08 */
[----:B---3--:R-:W-:-:S05]  /*0b40*/  LOP3.LUT R2, R2, 0x10, R3, 0xd8, !PT ;  /* 0x0000001002027812 */ /* 0x008fca00078ed803 */
[----:B------:R4:W-:Y:S02]  /*0b50*/  STS [UR8+0x8], R2 ;  /* 0x00000802ff007988 */ /* 0x0009e40008000808 */
.L_x_21:
[----:B-----5:R-:W-:Y:S05]  /*0b60*/  BSYNC.RECONVERGENT B1 ;  /* 0x0000000000017941 */ /* 0x020fea0003800200 */
.L_x_20:
[----:B------:R-:W-:Y:S04]  /*0b70*/  BSSY.RECONVERGENT B2, `(.L_x_22) ;  /* 0x000000f000027945 */ /* 0x000fe80003800200 */
[----:B------:R-:W-:Y:S04]  /*0b80*/  BSSY.RELIABLE B1, `(.L_x_23) ;  /* 0x000000c000017945 */ /* 0x000fe80003800100 */
[----:B------:R-:W-:Y:S05]  /*0b90*/  @P3 BRA `(.L_x_24) ;  /* 0x0000000000283947 */ /* 0x000fea0003800000 */
[----:B---34-:R-:W3:Y:S01]  /*0ba0*/  LDS R2, [UR8+0x34] ;  /* 0x00003408ff027984 */ /* 0x018ee20008000800 */
[----:B------:R-:W-:Y:S01]  /*0bb0*/  IMAD.MOV.U32 R3, RZ, RZ, 0x1f000000 ;  /* 0x1f000000ff037424 */ /* 0x000fe200078e00ff */
[----:B------:R-:W-:Y:S05]  /*0bc0*/  @P3 BREAK.RELIABLE B1 ;  /* 0x0000000000013942 */ /* 0x000fea0003800100 */
[----:B---3--:R-:W-:-:S05]  /*0bd0*/  LOP3.LUT R2, R2, 0xff000000, R3, 0xb8, !PT ;  /* 0xff00000002027812 */ /* 0x008fca00078eb803 */
[----:B------:R3:W-:Y:S01]  /*0be0*/  STS [UR8+0x34], R2 ;  /* 0x00003402ff007988 */ /* 0x0007e20008000808 */
[----:B------:R-:W-:Y:S05]  /*0bf0*/  @P3 BRA `(.L_x_25) ;  /* 0x0000000000183947 */ /* 0x000fea0003800000 */
[----:B---3--:R-:W3:Y:S01]  /*0c00*/  LDS R2, [UR8+0x38] ;  /* 0x00003808ff027984 */ /* 0x008ee20008000800 */
[----:B------:R-:W-:-:S05]  /*0c10*/  IMAD.MOV.U32 R3, RZ, RZ, 0xff ;  /* 0x000000ffff037424 */ /* 0x000fca00078e00ff */
[----:B---3--:R-:W-:-:S05]  /*0c20*/  LOP3.LUT R2, R2, 0xff, R3, 0xb8, !PT ;  /* 0x000000ff02027812 */ /* 0x008fca00078eb803 */
[----:B------:R5:W-:Y:S02]  /*0c30*/  STS [UR8+0x38], R2 ;  /* 0x00003802ff007988 */ /* 0x000be40008000808 */
.L_x_24:
[----:B------:R-:W-:Y:S05]  /*0c40*/  BSYNC.RELIABLE B1 ;  /* 0x0000000000017941 */ /* 0x000fea0003800100 */
.L_x_23:
[----:B------:R2:W-:Y:S02]  /*0c50*/  @!P3 STS [UR8+0x20], R12 ;  /* 0x0000200cff00b988 */ /* 0x0005e40008000808 */
.L_x_25:
[----:B------:R-:W-:Y:S05]  /*0c60*/  BSYNC.RECONVERGENT B2 ;  /* 0x0000000000027941 */ /* 0x000fea0003800200 */
.L_x_22:
[----:B------:R-:W-:Y:S05]  /*0c70*/  WARPSYNC.ALL ;  /* 0x0000000000007948 */ /* 0x000fea0003800000 */
[----:B------:R-:W-:Y:S01]  /*0c80*/  NOP ;  /* 0x0000000000007918 */ /* 0x000fe20000000000 */
[----:B------:R-:W2:Y:S01]  /*0c90*/  LDC R5, c[0x0][0x39c] ;  /* 0x0000e700ff057b82 */ /* 0x000ea20000000800 */
[----:B------:R-:W-:Y:S01]  /*0ca0*/  BSSY.RECONVERGENT B2, `(.L_x_26) ;  /* 0x0000010000027945 */ /* 0x000fe20003800200 */
[----:B--2---:R-:W-:-:S05]  /*0cb0*/  VIADD R5, R5, 0xffffffff ;  /* 0xffffffff05057836 */ /* 0x004fca0000000000 */
[----:B------:R2:W-:Y:S01]  /*0cc0*/  @!P3 STS [UR8+0x24], R5 ;  /* 0x00002405ff00b988 */ /* 0x0005e20008000808 */
[----:B------:R-:W-:Y:S05]  /*0cd0*/  @P3 BRA `(.L_x_27) ;  /* 0x0000000000303947 */ /* 0x000fea0003800000 */
[----:B------:R-:W2:Y:S01]  /*0ce0*/  LDS R3, [UR8+0x34] ;  /* 0x00003408ff037984 */ /* 0x000ea20008000800 */
[----:B----4-:R-:W4:Y:S03]  /*0cf0*/  LDC.64 R6, c[0x0][0x3b0] ;  /* 0x0000ec00ff067b82 */ /* 0x010f260000000a00 */
[----:B---3-5:R-:W3:Y:S01]  /*0d00*/  LDS R2, [UR8+0x1c] ;  /* 0x00001c08ff027984 */ /* 0x028ee20008000800 */
        /* <DEDUP_REMOVED lines=9> */
.L_x_27:
[----:B------:R-:W-:Y:S05]  /*0da0*/  BSYNC.RECONVERGENT B2 ;  /* 0x0000000000027941 */ /* 0x000fea0003800200 */
.L_x_26:
[----:B------:R-:W-:Y:S04]  /*0db0*/  BSSY.RECONVERGENT B3, `(.L_x_28) ;  /* 0x000001a000037945 */ /* 0x000fe80003800200 */
[----:B------:R-:W-:Y:S04]  /*0dc0*/  BSSY.RELIABLE B2, `(.L_x_29) ;  /* 0x0000015000027945 */ /* 0x000fe80003800100 */
[----:B------:R-:W-:Y:S05]  /*0dd0*/  @P3 BRA `(.L_x_30) ;  /* 0x0000000000203947 */ /* 0x000fea0003800000 */
[----:B---345:R-:W3:Y:S02]  /*0de0*/  LDS R2, [UR8+0x34] ;  /* 0x00003408ff027984 */ /* 0x038ee40008000800 */
[----:B---3--:R-:W-:-:S05]  /*0df0*/  LOP3.LUT R2, R2, 0x38, RZ, 0xb8, !PT ;  /* 0x0000003802027812 */ /* 0x008fca00078eb8ff */
[----:B------:R3:W-:Y:S01]  /*0e00*/  STS [UR8+0x34], R2 ;  /* 0x00003402ff007988 */ /* 0x0007e20008000808 */
[----:B------:R-:W-:Y:S05]  /*0e10*/  @P3 BRA `(.L_x_31) ;  /* 0x0000000000203947 */ /* 0x000fea0003800000 */
[----:B---3--:R-:W3:Y:S01]  /*0e20*/  LDS R2, [UR8+0x8] ;  /* 0x00000808ff027984 */ /* 0x008ee20008000800 */
[----:B------:R-:W-:-:S05]  /*0e30*/  IMAD.MOV.U32 R3, RZ, RZ, 0x780 ;  /* 0x00000780ff037424 */ /* 0x000fca00078e00ff */
[----:B---3--:R-:W-:-:S05]  /*0e40*/  LOP3.LUT R2, R2, 0x300, R3, 0xd8, !PT ;  /* 0x0000030002027812 */ /* 0x008fca00078ed803 */
[----:B------:R3:W-:Y:S02]  /*0e50*/  STS [UR8+0x8], R2 ;  /* 0x00000802ff007988 */ /* 0x0007e40008000808 */
.L_x_30:
[----:B------:R-:W-:Y:S05]  /*0e60*/  @P3 BRA `(.L_x_32) ;  /* 0x0000000000283947 */ /* 0x000fea0003800000 */
[----:B---345:R-:W3:Y:S02]  /*0e70*/  LDS R2, [UR8+0x8] ;  /* 0x00000808ff027984 */ /* 0x038ee40008000800 */
[----:B---3--:R-:W-:-:S05]  /*0e80*/  LOP3.LUT R2, R2, 0x1800, RZ, 0xb8, !PT ;  /* 0x0000180002027812 */ /* 0x008fca00078eb8ff */
[----:B------:R4:W-:Y:S02]  /*0e90*/  STS [UR8+0x8], R2 ;  /* 0x00000802ff007988 */ /* 0x0009e40008000808 */
.L_x_31:
[----:B------:R-:W-:Y:S05]  /*0ea0*/  @P3 BREAK.RELIABLE B2 ;  /* 0x0000000000023942 */ /* 0x000fea0003800100 */
[----:B------:R-:W-:Y:S05]  /*0eb0*/  @P3 BRA `(.L_x_33) ;  /* 0x0000000000243947 */ /* 0x000fea0003800000 */
[----:B---34-:R-:W3:Y:S01]  /*0ec0*/  LDS R2, [UR8+0x8] ;  /* 0x00000808ff027984 */ /* 0x018ee20008000800 */
[----:B------:R-:W-:-:S05]  /*0ed0*/  IMAD.MOV.U32 R3, RZ, RZ, 0x6000 ;  /* 0x00006000ff037424 */ /* 0x000fca00078e00ff */
[----:B---3--:R-:W-:-:S04]  /*0ee0*/  LOP3.LUT R2, R2, 0x4000, R3, 0xd8, !PT ;  /* 0x0000400002027812 */ /* 0x008fc800078ed803 */
[----:B------:R-:W-:-:S05]  /*0ef0*/  LOP3.LUT R2, R2, 0x400000, RZ, 0xb8, !PT ;  /* 0x0040000002027812 */ /* 0x000fca00078eb8ff */
[----:B------:R3:W-:Y:S02]  /*0f00*/  STS [UR8+0x8], R2 ;  /* 0x00000802ff007988 */ /* 0x0007e40008000808 */
.L_x_32:
[----:B------:R-:W-:Y:S05]  /*0f10*/  BSYNC.RELIABLE B2 ;  /* 0x0000000000027941 */ /* 0x000fea0003800100 */
.L_x_29:
[----:B---345:R-:W3:Y:S02]  /*0f20*/  @!P3 LDS R2, [UR8+0x8] ;  /* 0x00000808ff02b984 */ /* 0x038ee40008000800 */
[----:B---3--:R-:W-:-:S05]  /*0f30*/  @!P3 LOP3.LUT R2, R2, 0x8000, RZ, 0xb8, !PT ;  /* 0x000080000202b812 */ /* 0x008fca00078eb8ff */
[----:B------:R5:W-:Y:S02]  /*0f40*/  @!P3 STS [UR8+0x8], R2 ;  /* 0x00000802ff00b988 */ /* 0x000be40008000808 */
.L_x_33:
[----:B------:R-:W-:Y:S05]  /*0f50*/  BSYNC.RECONVERGENT B3 ;  /* 0x0000000000037941 */ /* 0x000fea0003800200 */
.L_x_28:
[----:B------:R-:W-:Y:S05]  /*0f60*/  WARPSYNC.ALL ;  /* 0x0000000000007948 */ /* 0x000fea0003800000 */
[----:B------:R-:W-:Y:S01]  /*0f70*/  NOP ;  /* 0x0000000000007918 */ /* 0x000fe20000000000 */
[----:B------:R-:W-:-:S04]  /*0f80*/  UIADD3 UR5, UPT, UPT, UR4, 0x80, URZ ;  /* 0x0000008004057890 */ /* 0x000fc8000fffe0ff */
[----:B------:R-:W-:-:S04]  /*0f90*/  UIADD3 UR26, UP0, UPT, UR5, UR20, URZ ;  /* 0x00000014051a7290 */ /* 0x000fc8000ff1e0ff */
[----:B------:R-:W-:Y:S01]  /*0fa0*/  ULEA.HI.X.SX32 UR27, UR5, UR21, 0x1, UP0 ;  /* 0x00000015051b7291 */ /* 0x000fe200080f0eff */
[----:B------:R-:W-:Y:S11]  /*0fb0*/  @P0 BRA `(.L_x_34) ;  /* 0x0000000000300947 */ /* 0x000ff60003800000 */
[----:B---345:R-:W3:Y:S01]  /*0fc0*/  S2R R2, SR_LANEID ;  /* 0x0000000000027919 */ /* 0x038ee20000000000 */
[----:B------:R-:W-:Y:S05]  /*0fd0*/  WARPSYNC.ALL ;  /* 0x0000000000007948 */ /* 0x000fea0003800000 */
[----:B------:R-:W-:Y:S01]  /*0fe0*/  NOP ;  /* 0x0000000000007918 */ /* 0x000fe20000000000 */
[----:B---3--:R-:W-:-:S05]  /*0ff0*/  IMAD.SHL.U32 R6, R2, 0x4, RZ ;  /* 0x0000000402067824 */ /* 0x008fca00078e00ff */
[----:B------:R-:W3:Y:S01]  /*1000*/  LDS R7, [R6+UR8] ;  /* 0x0000000806077984 */ /* 0x000ee20008000800 */
[----:B------:R-:W-:-:S05]  /*1010*/  IADD3 R2, P1, PT, R6, UR26, RZ ;  /* 0x0000001a06027c10 */ /* 0x000fca000ff3e0ff */
[----:B------:R-:W-:-:S05]  /*1020*/  IMAD.X R3, RZ, RZ, UR27, P1 ;  /* 0x0000001bff037e24 */ /* 0x000fca00088e06ff */
[----:B---3--:R3:W4:Y:S01]  /*1030*/  ATOMG.E.EXCH.STRONG.GPU PT, RZ, [R2], R7 ;  /* 0x0000000702ff73a8 */ /* 0x00872200041ee100 */
[----:B------:R-:W-:-:S04]  /*1040*/  DEPBAR {5,4,3,2,1,0} ;  /* 0x0000003f0000791a */ /* 0x000fc80000000000 */
[----:B------:R-:W5:Y:S02]  /*1050*/  CCTL.E.C.LDCU.IV.DEEP [UR26] ;  /* 0x000000001a007540 */ /* 0x000f640009c08000 */
[----:B-----5:R3:W-:Y:S01]  /*1060*/  UTMACCTL.IV [UR26] ;  /* 0x000000001a0079b9 */ /* 0x0207e20008000000 */
[----:B------:R-:W-:Y:S01]  /*1070*/  NOP ;  /* 0x0000000000007918 */ /* 0x000fe20000000000 */
.L_x_34:
[----:B------:R-:W-:Y:S05]  /*1080*/  @P0 BRA `(.L_x_35) ;  /* 0x00000000000c0947 */ /* 0x000fea0003800000 */
[----:B------:R0:W-:Y:S01]  /*1090*/  UTMACMDFLUSH ;  /* 0x00000000000079b7 */ /* 0x0001e20000000000 */
[----:B------:R-:W-:Y:S05]  /*10a0*/  @P0 BRA `(.L_x_35) ;  /* 0x0000000000040947 */ /* 0x000fea0003800000 */
[----:B------:R-:W-:-:S04]  /*10b0*/  DEPBAR.LE SB0, 0x0 ;  /* 0x000080000000791a */ /* 0x000fc80000000000 */
.L_x_35:
[----:B------:R-:W-:Y:S05]  /*10c0*/  WARPSYNC.ALL ;  /* 0x0000000000007948 */ /* 0x000fea0003800000 */
[----:B------:R-:W-:Y:S01]  /*10d0*/  NOP ;  /* 0x0000000000007918 */ /* 0x000fe20000000000 */
[----:B----4-:R-:W-:Y:S06]  /*10e0*/  BAR.SYNC.DEFER_BLOCKING 0x0 ;  /* 0x0000000000007b1d */ /* 0x010fec0000010000 */
[----:B------:R-:W-:Y:S02]  /*10f0*/  BSSY.RECONVERGENT B3, `(.L_x_36) ;  /* 0x000000b000037945 */ /* 0x000fe40003800200 */
[----:B------:R-:W-:Y:S06]  /*1100*/  BAR.SYNC.DEFER_BLOCKING 0x0 ;  /* 0x0000000000007b1d */ /* 0x000fec0000010000 */
[----:B------:R4:W-:Y:S01]  /*1110*/  @!P0 STS [R11], RZ ;  /* 0x000000ff0b008388 */ /* 0x0009e20000000800 */
[----:B------:R-:W-:Y:S01]  /*1120*/  NOP ;  /* 0x0000000000007918 */ /* 0x000fe20000000000 */
[----:B------:R-:W-:Y:S05]  /*1130*/  @P3 BRA `(.L_x_37) ;  /* 0x0000000000183947 */ /* 0x000fea0003800000 */
[----:B---3-5:R-:W3:Y:S01]  /*1140*/  LDS R2, [UR8+0x8] ;  /* 0x00000808ff027984 */ /* 0x028ee20008000800 */
[----:B------:R-:W5:Y:S01]  /*1150*/  LDC.64 R6, c[0x0][0x390] ;  /* 0x0000e400ff067b82 */ /* 0x000f620000000a00 */
[----:B------:R-:W-:Y:S02]  /*1160*/  IMAD.MOV.U32 R3, RZ, RZ, 0x70 ;  /* 0x00000070ff037424 */ /* 0x000fe400078e00ff */
[----:B-----5:R5:W-:Y:S03]  /*1170*/  STS.64 [UR8], R6 ;  /* 0x00000006ff007988 */ /* 0x020be60008000a08 */
[----:B---3--:R-:W-:-:S05]  /*1180*/  LOP3.LUT R2, R2, 0x10, R3, 0xd8, !PT ;  /* 0x0000001002027812 */ /* 0x008fca00078ed803 */
[----:B------:R5:W-:Y:S02]  /*1190*/  STS [UR8+0x8], R2 ;  /* 0x00000802ff007988 */ /* 0x000be40008000808 */
.L_x_37:
[----:B---3--:R-:W-:Y:S05]  /*11a0*/  BSYNC.RECONVERGENT B3 ;  /* 0x0000000000037941 */ /* 0x008fea0003800200 */
.L_x_36:
[----:B------:R-:W-:Y:S04]  /*11b0*/  BSSY.RECONVERGENT B4, `(.L_x_38) ;  /* 0x0000011000047945 */ /* 0x000fe80003800200 */
[----:B------:R-:W-:Y:S04]  /*11c0*/  BSSY.RELIABLE B3, `(.L_x_39) ;  /* 0x000000e000037945 */ /* 0x000fe80003800100 */
[----:B------:R-:W-:Y:S05]  /*11d0*/  @P3 BRA `(.L_x_40) ;  /* 0x0000000000243947 */ /* 0x000fea0003800000 */
[----:B-----5:R-:W3:Y:S01]  /*11e0*/  LDS R2, [UR8+0x34] ;  /* 0x00003408ff027984 */ /* 0x020ee20008000800 */
[----:B------:R-:W-:-:S05]  /*11f0*/  IMAD.MOV.U32 R3, RZ, RZ, 0x3f000000 ;  /* 0x3f000000ff037424 */ /* 0x000fca00078e00ff */
[----:B---3--:R-:W-:-:S05]  /*1200*/  LOP3.LUT R2, R2, 0xff000000, R3, 0xb8, !PT ;  /* 0xff00000002027812 */ /* 0x008fca00078eb803 */
[----:B------:R3:W-:Y:S01]  /*1210*/  STS [UR8+0x34], R2 ;  /* 0x00003402ff007988 */ /* 0x0007e20008000808 */
[----:B------:R-:W-:Y:S05]  /*1220*/  @P3 BRA `(.L_x_41) ;  /* 0x00000000001c3947 */ /* 0x000fea0003800000 */
[----:B---3--:R-:W3:Y:S01]  /*1230*/  LDS R2, [UR8+0x38] ;  /* 0x00003808ff027984 */ /* 0x008ee20008000800 */
[----:B------:R-:W-:-:S05]  /*1240*/  IMAD.MOV.U32 R3, RZ, RZ, 0x3f ;  /* 0x0000003fff037424 */ /* 0x000fca00078e00ff */
[----:B---3--:R-:W-:-:S05]  /*1250*/  LOP3.LUT R2, R2, 0xff, R3, 0xb8, !PT ;  /* 0x000000ff02027812 */ /* 0x008fca00078eb803 */
[----:B------:R3:W-:Y:S02]  /*1260*/  STS [UR8+0x38], R2 ;  /* 0x00003802ff007988 */ /* 0x0007e40008000808 */
.L_x_40:
[----:B------:R-:W-:Y:S05]  /*1270*/  @P3 BREAK.RELIABLE B3 ;  /* 0x0000000000033942 */ /* 0x000fea0003800100 */
[----:B------:R-:W-:Y:S05]  /*1280*/  @P3 BRA `(.L_x_42) ;  /* 0x00000000000c3947 */ /* 0x000fea0003800000 */
[----:B------:R2:W-:Y:S02]  /*1290*/  STS [UR8+0x20], R5 ;  /* 0x00002005ff007988 */ /* 0x0005e40008000808 */
.L_x_41:
[----:B------:R-:W-:Y:S05]  /*12a0*/  BSYNC.RELIABLE B3 ;  /* 0x0000000000037941 */ /* 0x000fea0003800100 */
.L_x_39:
[----:B------:R2:W-:Y:S02]  /*12b0*/  @!P3 STS [UR8+0x24], R4 ;  /* 0x00002404ff00b988 */ /* 0x0005e40008000808 */
.L_x_42:
[----:B------:R-:W-:Y:S05]  /*12c0*/  BSYNC.RECONVERGENT B4 ;  /* 0x0000000000047941 */ /* 0x000fea0003800200 */
.L_x_38:
[----:B------:R-:W-:Y:S05]  /*12d0*/  WARPSYNC.ALL ;  /* 0x0000000000007948 */ /* 0x000fea0003800000 */
[----:B------:R-:W-:Y:S01]  /*12e0*/  NOP ;  /* 0x0000000000007918 */ /* 0x000fe20000000000 */
[----:B------:R-:W-:Y:S04]  /*12f0*/  BSSY.RECONVERGENT B4, `(.L_x_43) ;  /* 0x000000e000047945 */ /* 0x000fe80003800200 */
[----:B------:R-:W-:Y:S05]  /*1300*/  @P3 BRA `(.L_x_44) ;  /* 0x0000000000303947 */ /* 0x000fea0003800000 */
[----:B------:R-:W2:Y:S02]  /*1310*/  LDS R3, [UR8+0x34] ;  /* 0x00003408ff037984 */ /* 0x000ea40008000800 */
[----:B--2---:R-:W2:Y:S02]  /*1320*/  LDC.64 R4, c[0x0][0x3b8] ;  /* 0x0000ee00ff047b82 */ /* 0x004ea40000000a00 */
[----:B---3-5:R-:W3:Y:S01]  /*1330*/  LDS R2, [UR8+0x1c] ;  /* 0x00001c08ff027984 */ /* 0x028ee20008000800 */
[C---:B--2---:R-:W-:Y:S01]  /*1340*/  SHF.L.U64.HI R5, R4.reuse, 0x1, R5 ;  /* 0x0000000104057819 */ /* 0x044fe20000010205 */
[----:B------:R-:W-:-:S03]  /*1350*/  IMAD.SHL.U32 R4, R4, 0x2, RZ ;  /* 0x0000000204047824 */ /* 0x000fc600078e00ff */
[--C-:B------:R-:W-:Y:S02]  /*1360*/  SHF.R.U32.HI R7, RZ, 0x4, R5.reuse ;  /* 0x00000004ff077819 */ /* 0x100fe40000011605 */
[----:B------:R-:W-:-:S05]  /*1370*/  SHF.R.U64 R4, R4, 0x4, R5 ;  /* 0x0000000404047819 */ /* 0x000fca0000001205 */
[----:B------:R2:W-:Y:S01]  /*1380*/  STS [UR8+0xc], R4 ;  /* 0x00000c04ff007988 */ /* 0x0005e20008000808 */
[----:B------:R-:W-:Y:S02]  /*1390*/  LOP3.LUT R3, R3, 0x7, RZ, 0xb8, !PT ;  /* 0x0000000703037812 */ /* 0x000fe400078eb8ff */
[----:B---3--:R-:W-:-:S03]  /*13a0*/  LOP3.LUT R2, R2, 0xf, R7, 0xb8, !PT ;  /* 0x0000000f02027812 */ /* 0x008fc600078eb807 */
[----:B------:R2:W-:Y:S04]  /*13b0*/  STS [UR8+0x34], R3 ;  /* 0x00003403ff007988 */ /* 0x0005e80008000808 */
[----:B------:R2:W-:Y:S02]  /*13c0*/  STS [UR8+0x1c], R2 ;  /* 0x00001c02ff007988 */ /* 0x0005e40008000808 */
.L_x_44:
[----:B------:R-:W-:Y:S05]  /*13d0*/  BSYNC.RECONVERGENT B4 ;  /* 0x0000000000047941 */ /* 0x000fea0003800200 */
.L_x_43:
[----:B------:R-:W-:Y:S04]  /*13e0*/  BSSY.RECONVERGENT B5, `(.L_x_45) ;  /* 0x000001a000057945 */ /* 0x000fe80003800200 */
[----:B------:R-:W-:Y:S04]  /*13f0*/  BSSY.RELIABLE B4, `(.L_x_46) ;  /* 0x0000015000047945 */ /* 0x000fe80003800100 */
[----:B------:R-:W-:Y:S05]  /*1400*/  @P3 BRA `(.L_x_47) ;  /* 0x0000000000203947 */ /* 0x000fea0003800000 */
[----:B--23-5:R-:W2:Y:S02]  /*1410*/  LDS R2, [UR8+0x34] ;  /* 0x00003408ff027984 */ /* 0x02cea40008000800 */
[----:B--2---:R-:W-:-:S05]  /*1420*/  LOP3.LUT R2, R2, 0x38, RZ, 0xb8, !PT ;  /* 0x0000003802027812 */ /* 0x004fca00078eb8ff */
[----:B------:R2:W-:Y:S01]  /*1430*/  STS [UR8+0x34], R2 ;  /* 0x00003402ff007988 */ /* 0x0005e20008000808 */
[----:B------:R-:W-:Y:S05]  /*1440*/  @P3 BRA `(.L_x_48) ;  /* 0x0000000000203947 */ /* 0x000fea0003800000 */
[----:B--2---:R-:W2:Y:S01]  /*1450*/  LDS R2, [UR8+0x8] ;  /* 0x00000808ff027984 */ /* 0x004ea20008000800 */
[----:B------:R-:W-:-:S05]  /*1460*/  IMAD.MOV.U32 R3, RZ, RZ, 0x780 ;  /* 0x00000780ff037424 */ /* 0x000fca00078e00ff */
[----:B--2---:R-:W-:-:S05]  /*1470*/  LOP3.LUT R2, R2, 0x300, R3, 0xd8, !PT ;  /* 0x0000030002027812 */ /* 0x004fca00078ed803 */
[----:B------:R2:W-:Y:S02]  /*1480*/  STS [UR8+0x8], R2 ;  /* 0x00000802ff007988 */ /* 0x0005e40008000808 */
.L_x_47:
[----:B------:R-:W-:Y:S05]  /*1490*/  @P3 BRA `(.L_x_49) ;  /* 0x0000000000283947 */ /* 0x000fea0003800000 */
[----:B--23-5:R-:W2:Y:S02]  /*14a0*/  LDS R2, [UR8+0x8] ;  /* 0x00000808ff027984 */ /* 0x02cea40008000800 */
[----:B--2---:R-:W-:-:S05]  /*14b0*/  LOP3.LUT R2, R2, 0x1800, RZ, 0xb8, !PT ;  /* 0x0000180002027812 */ /* 0x004fca00078eb8ff */
[----:B------:R3:W-:Y:S02]  /*14c0*/  STS [UR8+0x8], R2 ;  /* 0x00000802ff007988 */ /* 0x0007e40008000808 */
.L_x_48:
[----:B------:R-:W-:Y:S05]  /*14d0*/  @P3 BREAK.RELIABLE B4 ;  /* 0x0000000000043942 */ /* 0x000fea0003800100 */
[----:B------:R-:W-:Y:S05]  /*14e0*/  @P3 BRA `(.L_x_50) ;  /* 0x0000000000243947 */ /* 0x000fea0003800000 */
[----:B--23--:R-:W2:Y:S01]  /*14f0*/  LDS R2, [UR8+0x8] ;  /* 0x00000808ff027984 */ /* 0x00cea20008000800 */
[----:B------:R-:W-:-:S05]  /*1500*/  IMAD.MOV.U32 R3, RZ, RZ, 0x6000 ;  /* 0x00006000ff037424 */ /* 0x000fca00078e00ff */
[----:B--2---:R-:W-:-:S04]  /*1510*/  LOP3.LUT R2, R2, 0x6000, R3, 0xd8, !PT ;  /* 0x0000600002027812 */ /* 0x004fc800078ed803 */
[----:B------:R-:W-:-:S05]  /*1520*/  LOP3.LUT R2, R2, 0x400000, RZ, 0xb8, !PT ;  /* 0x0040000002027812 */ /* 0x000fca00078eb8ff */
[----:B------:R2:W-:Y:S02]  /*1530*/  STS [UR8+0x8], R2 ;  /* 0x00000802ff007988 */ /* 0x0005e40008000808 */
.L_x_49:
[----:B------:R-:W-:Y:S05]  /*1540*/  BSYNC.RELIABLE B4 ;  /* 0x0000000000047941 */ /* 0x000fea0003800100 */
.L_x_46:
[----:B--23-5:R-:W2:Y:S02]  /*1550*/  @!P3 LDS R2, [UR8+0x8] ;  /* 0x00000808ff02b984 */ /* 0x02cea40008000800 */
[----:B--2---:R-:W-:-:S05]  /*1560*/  @!P3 LOP3.LUT R2, R2, 0x8000, RZ, 0xb8, !PT ;  /* 0x000080000202b812 */ /* 0x004fca00078eb8ff */
[----:B------:R5:W-:Y:S02]  /*1570*/  @!P3 STS [UR8+0x8], R2 ;  /* 0x00000802ff00b988 */ /* 0x000be40008000808 */
.L_x_50:
[----:B------:R-:W-:Y:S05]  /*1580*/  BSYNC.RECONVERGENT B5 ;  /* 0x0000000000057941 */ /* 0x000fea0003800200 */
.L_x_45:
[----:B------:R-:W-:Y:S05]  /*1590*/  WARPSYNC.ALL ;  /* 0x0000000000007948 */ /* 0x000fea0003800000 */
[----:B------:R-:W-:Y:S01]  /*15a0*/  NOP ;  /* 0x0000000000007918 */ /* 0x000fe20000000000 */
[----:B------:R-:W-:-:S04]  /*15b0*/  UIADD3 UR4, UPT, UPT, UR4, 0x100, URZ ;  /* 0x0000010004047890 */ /* 0x000fc8000fffe0ff */
[----:B------:R-:W-:-:S04]  /*15c0*/  UIADD3 UR20, UP0, UPT, UR4, UR20, URZ ;  /* 0x0000001404147290 */ /* 0x000fc8000ff1e0ff */
[----:B------:R-:W-:Y:S01]  /*15d0*/  ULEA.HI.X.SX32 UR21, UR4, UR21, 0x1, UP0 ;  /* 0x0000001504157291 */ /* 0x000fe200080f0eff */
[----:B------:R-:W-:Y:S11]  /*15e0*/  @P0 BRA `(.L_x_51) ;  /* 0x0000000000300947 */ /* 0x000ff60003800000 */
[----:B--23-5:R-:W2:Y:S01]  /*15f0*/  S2R R2, SR_LANEID ;  /* 0x0000000000027919 */ /* 0x02cea20000000000 */
[----:B------:R-:W-:Y:S05]  /*1600*/  WARPSYNC.ALL ;  /* 0x0000000000007948 */ /* 0x000fea0003800000 */
[----:B------:R-:W-:Y:S01]  /*1610*/  NOP ;  /* 0x0000000000007918 */ /* 0x000fe20000000000 */
[----:B--2---:R-:W-:-:S05]  /*1620*/  IMAD.SHL.U32 R4, R2, 0x4, RZ ;  /* 0x0000000402047824 */ /* 0x004fca00078e00ff */
[----:B------:R-:W2:Y:S01]  /*1630*/  LDS R5, [R4+UR8] ;  /* 0x0000000804057984 */ /* 0x000ea20008000800 */
[----:B------:R-:W-:-:S05]  /*1640*/  IADD3 R2, P1, PT, R4, UR20, RZ ;  /* 0x0000001404027c10 */ /* 0x000fca000ff3e0ff */
[----:B------:R-:W-:-:S05]  /*1650*/  IMAD.X R3, RZ, RZ, UR21, P1 ;  /* 0x00000015ff037e24 */ /* 0x000fca00088e06ff */
[----:B--2---:R2:W3:Y:S01]  /*1660*/  ATOMG.E.EXCH.STRONG.GPU PT, RZ, [R2], R5 ;  /* 0x0000000502ff73a8 */ /* 0x0044e200041ee100 */
[----:B------:R-:W-:-:S04]  /*1670*/  DEPBAR {5,4,3,2,1,0} ;  /* 0x0000003f0000791a */ /* 0x000fc80000000000 */
[----:B------:R-:W5:Y:S02]  /*1680*/  CCTL.E.C.LDCU.IV.DEEP [UR20] ;  /* 0x0000000014007540 */ /* 0x000f640009c08000 */
[----:B-----5:R2:W-:Y:S01]  /*1690*/  UTMACCTL.IV [UR20] ;  /* 0x00000000140079b9 */ /* 0x0205e20008000000 */
[----:B------:R-:W-:Y:S01]  /*16a0*/  NOP ;  /* 0x0000000000007918 */ /* 0x000fe20000000000 */
.L_x_51:
[----:B------:R-:W-:Y:S05]  /*16b0*/  @P0 BRA `(.L_x_52) ;  /* 0x00000000000c0947 */ /* 0x000fea0003800000 */
[----:B------:R0:W-:Y:S01]  /*16c0*/  UTMACMDFLUSH ;  /* 0x00000000000079b7 */ /* 0x0001e20000000000 */
[----:B------:R-:W-:Y:S05]  /*16d0*/  @P0 BRA `(.L_x_52) ;  /* 0x0000000000040947 */ /* 0x000fea0003800000 */
[----:B------:R-:W-:-:S04]  /*16e0*/  DEPBAR.LE SB0, 0x0 ;  /* 0x000080000000791a */ /* 0x000fc80000000000 */
.L_x_52:
[----:B------:R-:W-:Y:S05]  /*16f0*/  WARPSYNC.ALL ;  /* 0x0000000000007948 */ /* 0x000fea0003800000 */
[----:B------:R-:W-:Y:S01]  /*1700*/  NOP ;  /* 0x0000000000007918 */ /* 0x000fe20000000000 */
[----:B---3--:R-:W-:Y:S01]  /*1710*/  BAR.SYNC.DEFER_BLOCKING 0x0 ;  /* 0x0000000000007b1d */ /* 0x008fe20000010000 */
[----:B--2--5:R-:W-:Y:S01]  /*1720*/  SHF.R.U32.HI R2, RZ, 0x5, R0 ;  /* 0x00000005ff027819 */ /* 0x024fe20000011600 */
[----:B------:R-:W-:-:S03]  /*1730*/  USHF.L.U32 UR15, UR15, 0x8, URZ ;  /* 0x000000080f0f7899 */ /* 0x000fc600080006ff */
[----:B------:R-:W-:Y:S01]  /*1740*/  R2UR UR22, R2 ;  /* 0x00000000021672ca */ /* 0x000fe200000e0000 */
[----:B------:R-:W-:Y:S01]  /*1750*/  VOTEU.ALL UP0, P3 ;  /* 0x0000000000ff7886 */ /* 0x000fe20001800000 */
[----:B------:R-:W-:Y:S01]  /*1760*/  UMOV UR4, 0x1 ;  /* 0x0000000100047882 */ /* 0x000fe20000000000 */
[----:B------:R-:W-:Y:S01]  /*1770*/  VOTEU.ALL UP1, P3 ;  /* 0x0000000000ff7886 */ /* 0x000fe20001820000 */
[----:B------:R-:W-:Y:S02]  /*1780*/  BSSY.RECONVERGENT B5, `(.L_x_53) ;  /* 0x0000018000057945 */ /* 0x000fe40003800200 */
[----:B------:R-:W-:-:S04]  /*1790*/  @!UP0 UIADD3 UR10, UPT, UPT, -UR4, 0x100000, URZ ;  /* 0x00100000040a8890 */ /* 0x000fc8000fffe1ff */
[----:B------:R-:W-:Y:S02]  /*17a0*/  @!UP0 USHF.L.U32 UR11, UR10, 0xb, URZ ;  /* 0x0000000b0a0b8899 */ /* 0x000fe400080006ff */
[----:B------:R-:W-:Y:S02]  /*17b0*/  @!UP0 USHF.L.U32 UR10, UR10, 0x1, URZ ;  /* 0x000000010a0a8899 */ /* 0x000fe400080006ff */
[----:B------:R-:W-:-:S04]  /*17c0*/  @!UP0 UIADD3 UR4, UPT, UPT, -UR4, 0x100000, URZ ;  /* 0x0010000004048890 */ /* 0x000fc8000fffe1ff */
[----:B------:R-:W-:Y:S02]  /*17d0*/  @!UP0 USHF.L.U32 UR5, UR4, 0xb, URZ ;  /* 0x0000000b04058899 */ /* 0x000fe400080006ff */
[----:B------:R-:W-:Y:S01]  /*17e0*/  @!UP0 USHF.L.U32 UR4, UR4, 0x1, URZ ;  /* 0x0000000104048899 */ /* 0x000fe200080006ff */
[----:B------:R-:W-:Y:S01]  /*17f0*/  VOTEU.ALL UP0, P3 ;  /* 0x0000000000ff7886 */ /* 0x000fe20001800000 */
[----:B------:R-:W2:Y:S04]  /*1800*/  FENCE.VIEW.ASYNC.S ;  /* 0x00000000000073c6 */ /* 0x000ea80000000000 */
[----:B--2---:R2:W3:Y:S06]  /*1810*/  @!UP0 SYNCS.EXCH.64 URZ, [UR8+0xf000], UR10 ;  /* 0x00f0000a08ff85b2 */ /* 0x0044ec0008000100 */
[----:B------:R2:W3:Y:S02]  /*1820*/  @!UP1 SYNCS.EXCH.64 URZ, [UR8+0xf020], UR4 ;  /* 0x00f0200408ff95b2 */ /* 0x0004e40008000100 */
[----:B---3--:R-:W-:Y:S06]  /*1830*/  BAR.SYNC.DEFER_BLOCKING 0x0 ;  /* 0x0000000000007b1d */ /* 0x008fec0000010000 */
[----:B------:R-:W-:Y:S05]  /*1840*/  @P3 BRA `(.L_x_54) ;  /* 0x00000000002c3947 */ /* 0x000fea0003800000 */
[----:B--2---:R-:W-:Y:S02]  /*1850*/  UMOV UR4, 0x1 ;  /* 0x0000000100047882 */ /* 0x004fe40000000000 */
[----:B------:R-:W-:-:S04]  /*1860*/  UIADD3 UR10, UPT, UPT, -UR4, 0x100000, URZ ;  /* 0x00100000040a7890 */ /* 0x000fc8000fffe1ff */
[----:B------:R-:W-:Y:S02]  /*1870*/  USHF.L.U32 UR11, UR10, 0xb, URZ ;  /* 0x0000000b0a0b7899 */ /* 0x000fe400080006ff */
[----:B------:R-:W-:Y:S02]  /*1880*/  USHF.L.U32 UR10, UR10, 0x1, URZ ;  /* 0x000000010a0a7899 */ /* 0x000fe400080006ff */
[----:B------:R-:W-:-:S04]  /*1890*/  UIADD3 UR4, UPT, UPT, -UR4, 0x100000, URZ ;  /* 0x0010000004047890 */ /* 0x000fc8000fffe1ff */
[----:B------:R-:W-:Y:S02]  /*18a0*/  USHF.L.U32 UR5, UR4, 0xb, URZ ;  /* 0x0000000b04057899 */ /* 0x000fe400080006ff */
[----:B------:R-:W-:Y:S01]  /*18b0*/  USHF.L.U32 UR4, UR4, 0x1, URZ ;  /* 0x0000000104047899 */ /* 0x000fe200080006ff */
[----:B------:R-:W2:Y:S03]  /*18c0*/  FENCE.VIEW.ASYNC.S ;  /* 0x00000000000073c6 */ /* 0x000ea60000000000 */
[----:B--2---:R3:W5:Y:S08]  /*18d0*/  SYNCS.EXCH.64 URZ, [UR8+0xf008], UR10 ;  /* 0x00f0080a08ff75b2 */ /* 0x0047700008000100 */
[----:B------:R3:W2:Y:S02]  /*18e0*/  SYNCS.EXCH.64 URZ, [UR8+0xf028], UR4 ;  /* 0x00f0280408ff75b2 */ /* 0x0006a40008000100 */
[----:B---3--:R-:W-:Y:S01]  /*18f0*/  NOP ;  /* 0x0000000000007918 */ /* 0x008fe20000000000 */
.L_x_54:
[----:B--2---:R-:W-:Y:S05]  /*1900*/  BSYNC.RECONVERGENT B5 ;  /* 0x0000000000057941 */ /* 0x004fea0003800200 */
.L_x_53:
[----:B-----5:R-:W-:Y:S01]  /*1910*/  BAR.SYNC.DEFER_BLOCKING 0x0 ;  /* 0x0000000000007b1d */ /* 0x020fe20000010000 */
[----:B------:R-:W-:Y:S01]  /*1920*/  UIADD3 UR12, UPT, UPT, UR8, 0xf020, URZ ;  /* 0x0000f020080c7890 */ /* 0x000fe2000fffe0ff */
[----:B------:R-:W-:Y:S01]  /*1930*/  ISETP.GE.AND P0, PT, R10, 0x1, PT ;  /* 0x000000010a00780c */ /* 0x000fe20003f06270 */
[----:B------:R-:W-:-:S03]  /*1940*/  USHF.L.U32 UR19, UR7, 0x6, URZ ;  /* 0x0000000607137899 */ /* 0x000fc600080006ff */
[----:B------:R-:W-:Y:S04]  /*1950*/  BSSY.RECONVERGENT B5, `(.L_x_55) ;  /* 0x000000d000057945 */ /* 0x000fe80003800200 */
[----:B------:R-:W-:Y:S05]  /*1960*/  @P3 BRA `(.L_x_56) ;  /* 0x00000000002c3947 */ /* 0x000fea0003800000 */
[----:B------:R-:W-:Y:S02]  /*1970*/  UMOV UR4, 0x1 ;  /* 0x0000000100047882 */ /* 0x000fe40000000000 */
[----:B------:R-:W-:-:S04]  /*1980*/  UIADD3 UR10, UPT, UPT, -UR4, 0x100000, URZ ;  /* 0x00100000040a7890 */ /* 0x000fc8000fffe1ff */
[----:B------:R-:W-:Y:S02]  /*1990*/  USHF.L.U32 UR11, UR10, 0xb, URZ ;  /* 0x0000000b0a0b7899 */ /* 0x000fe400080006ff */
[----:B------:R-:W-:Y:S02]  /*19a0*/  USHF.L.U32 UR10, UR10, 0x1, URZ ;  /* 0x000000010a0a7899 */ /* 0x000fe400080006ff */
[----:B------:R-:W-:-:S04]  /*19b0*/  UIADD3 UR4, UPT, UPT, -UR4, 0x100000, URZ ;  /* 0x0010000004047890 */ /* 0x000fc8000fffe1ff */
[----:B------:R-:W-:Y:S02]  /*19c0*/  USHF.L.U32 UR5, UR4, 0xb, URZ ;  /* 0x0000000b04057899 */ /* 0x000fe400080006ff */
[----:B------:R-:W-:Y:S01]  /*19d0*/  USHF.L.U32 UR4, UR4, 0x1, URZ ;  /* 0x0000000104047899 */ /* 0x000fe200080006ff */
[----:B------:R-:W2:Y:S03]  /*19e0*/  FENCE.VIEW.ASYNC.S ;  /* 0x00000000000073c6 */ /* 0x000ea60000000000 */
[----:B--2---:R2:W3:Y:S08]  /*19f0*/  SYNCS.EXCH.64 URZ, [UR8+0xf010], UR10 ;  /* 0x00f0100a08ff75b2 */ /* 0x0044f00008000100 */
[----:B------:R2:W5:Y:S01]  /*1a00*/  SYNCS.EXCH.64 URZ, [UR8+0xf030], UR4 ;  /* 0x00f0300408ff75b2 */ /* 0x0005620008000100 */
[----:B------:R-:W-:Y:S01]  /*1a10*/  NOP ;  /* 0x0000000000007918 */ /* 0x000fe20000000000 */
.L_x_56:
[----:B--2---:R-:W-:Y:S05]  /*1a20*/  BSYNC.RECONVERGENT B5 ;  /* 0x0000000000057941 */ /* 0x004fea0003800200 */
.L_x_55:
[----:B------:R-:W-:Y:S05]  /*1a30*/  @!P0 BRA `(.L_x_57) ;  /* 0x0000000800148947 */ /* 0x000fea0003800000 */
[----:B---3-5:R-:W-:Y:S01]  /*1a40*/  BAR.SYNC.DEFER_BLOCKING 0x0 ;  /* 0x0000000000007b1d */ /* 0x028fe20000010000 */
[----:B------:R-:W-:Y:S01]  /*1a50*/  ELECT P1, URZ, PT ;  /* 0x0000000000ff782f */ /* 0x000fe20003820000 */
[----:B------:R-:W-:Y:S01]  /*1a60*/  @!P3 IMAD.MOV.U32 R2, RZ, RZ, 0x5000 ;  /* 0x00005000ff02b424 */ /* 0x000fe200078e00ff */
[----:B------:R-:W-:Y:S02]  /*1a70*/  UIADD3 UR16, UPT, UPT, UR8, 0xc000, URZ ;  /* 0x0000c00008107890 */ /* 0x000fe4000fffe0ff */
[----:B------:R-:W-:Y:S02]  /*1a80*/  ISETP.LT.U32.AND P1, PT, R68, 0x20, P1 ;  /* 0x000000204400780c */ /* 0x000fe40000f21070 */
[----:B------:R-:W-:Y:S01]  /*1a90*/  ELECT P0, URZ, PT ;  /* 0x0000000000ff782f */ /* 0x000fe20003800000 */
[----:B------:R-:W-:-:S03]  /*1aa0*/  UMOV UR11, UR15 ;  /* 0x0000000f000b7c82 */ /* 0x000fc60008000000 */
[----:B------:R-:W-:-:S07]  /*1ab0*/  ISETP.LT.U32.AND P0, PT, R68, 0x20, P0 ;  /* 0x000000204400780c */ /* 0x000fce0000701070 */
[----:B------:R-:W-:Y:S01]  /*1ac0*/  VOTEU.ANY UP0, P1 ;  /* 0x0000000000ff7886 */ /* 0x000fe20000800100 */
[----:B------:R-:W-:-:S04]  /*1ad0*/  VOTEU.ANY UP2, P1 ;  /* 0x0000000000ff7886 */ /* 0x000fc80000840100 */
[----:B------:R-:W-:Y:S02]  /*1ae0*/  @UP0 UIADD3 UR17, UPT, UPT, UR8, 0xf000, URZ ;  /* 0x0000f00008110890 */ /* 0x000fe4000fffe0ff */
[----:B------:R2:W-:Y:S01]  /*1af0*/  @!P3 SYNCS.ARRIVE.TRANS64 RZ, [UR8+0xf000], R2 ;  /* 0x00f00002ffffb9a7 */ /* 0x0005e20008000008 */
[----:B------:R-:W-:Y:S01]  /*1b00*/  @UP0 UMOV UR18, URZ ;  /* 0x000000ff00120c82 */ /* 0x000fe20008000000 */
[----:B------:R-:W-:Y:S01]  /*1b10*/  BAR.SYNC.DEFER_BLOCKING 0x0 ;  /* 0x0000000000007b1d */ /* 0x000fe20000010000 */
[----:B------:R-:W-:-:S05]  /*1b20*/  UISETP.NE.U32.AND UP0, UPT, UR22, URZ, UPT ;  /* 0x000000ff1600728c */ /* 0x000fca000bf05070 */
[----:B------:R-:W-:Y:S01]  /*1b30*/  VOTEU.ANY UP1, P0 ;  /* 0x0000000000ff7886 */ /* 0x000fe20000020100 */
[----:B------:R-:W-:-:S04]  /*1b40*/  VOTEU.ANY UP3, P0 ;  /* 0x0000000000ff7886 */ /* 0x000fc80000060100 */
[----:B------:R-:W-:Y:S01]  /*1b50*/  @UP1 UIADD3 UR9, UPT, UPT, UR8, 0xf000, URZ ;  /* 0x0000f00008091890 */ /* 0x000fe2000fffe0ff */
[----:B------:R-:W-:Y:S01]  /*1b60*/  @UP1 UMOV UR10, URZ ;  /* 0x000000ff000a1c82 */ /* 0x000fe20008000000 */
[----:B------:R2:W-:Y:S01]  /*1b70*/  @UP2 UTMALDG.2D [UR16], [UR24] ;  /* 0x00000010180025b4 */ /* 0x0005e20008008000 */
[----:B------:R3:W-:Y:S06]  /*1b80*/  MEMBAR.ALL.CTA ;  /* 0x0000000000007992 */ /* 0x0007ec0000008000 */
[----:B---3--:R-:W3:Y:S02]  /*1b90*/  FENCE.VIEW.ASYNC.S ;  /* 0x00000000000073c6 */ /* 0x008ee40000000000 */
[----:B---3--:R-:W-:Y:S06]  /*1ba0*/  BAR.SYNC.DEFER_BLOCKING 0x0 ;  /* 0x0000000000007b1d */ /* 0x008fec0000010000 */
[----:B------:R2:W-:Y:S02]  /*1bb0*/  @UP3 UTMALDG.2D [UR8], [UR26] ;  /* 0x000000081a0035b4 */ /* 0x0005e40008008000 */
[----:B------:R-:W-:Y:S06]  /*1bc0*/  BAR.SYNC.DEFER_BLOCKING 0x0 ;  /* 0x0000000000007b1d */ /* 0x000fec0000010000 */
[----:B------:R-:W3:Y:S02]  /*1bd0*/  SYNCS.PHASECHK.TRANS64.TRYWAIT P0, [UR8+0xf000], RZ ;  /* 0x00f000ffff0075a7 */ /* 0x000ee40008001108 */
[----:B--23--:R-:W-:Y:S05]  /*1be0*/  @!P0 BRA `(.L_x_58) ;  /* 0x0000000c00d88947 */ /* 0x00cfea0003800000 */
.L_x_74:
[----:B------:R-:W-:Y:S05]  /*1bf0*/  BRA.U UP0, `(.L_x_59) ;  /* 0x00000001004c7547 */ /* 0x000fea000b800000 */
[----:B------:R-:W-:Y:S02]  /*1c00*/  USHF.R.U32.HI UR4, URZ, 0x4, UR16 ;  /* 0x00000004ff047899 */ /* 0x000fe40008011610 */
[----:B------:R-:W-:Y:S02]  /*1c10*/  USHF.R.U32.HI UR6, URZ, 0x4, UR8 ;  /* 0x00000004ff067899 */ /* 0x000fe40008011608 */
[----:B------:R-:W-:Y:S02]  /*1c20*/  USGXT.U32 UR4, UR4, 0xe ;  /* 0x0000000e0404789a */ /* 0x000fe40008000000 */
[----:B------:R-:W-:Y:S01]  /*1c30*/  USGXT.U32 UR6, UR6, 0xe ;  /* 0x0000000e0606789a */ /* 0x000fe20008000000 */
[----:B------:R-:W-:Y:S01]  /*1c40*/  UMOV UR10, 0xfffffffe ;  /* 0xfffffffe000a7882 */ /* 0x000fe20000000000 */
[----:B------:R-:W-:Y:S01]  /*1c50*/  UMOV UR11, 0x7fffbfdf ;  /* 0x7fffbfdf000b7882 */ /* 0x000fe20000000000 */
[----:B------:R-:W-:Y:S01]  /*1c60*/  UMOV UR5, URZ ;  /* 0x000000ff00057c82 */ /* 0x000fe20008000000 */
[----:B------:R-:W-:Y:S01]  /*1c70*/  UMOV UR7, URZ ;  /* 0x000000ff00077c82 */ /* 0x000fe20008000000 */
[----:B------:R-:W-:-:S02]  /*1c80*/  UIADD3.64 UR16, UPT, UPT, UR4, -UR10, URZ ;  /* 0x8000000a04107297 */ /* 0x000fc4000fffe0ff */
[----:B------:R-:W-:Y:S01]  /*1c90*/  UIADD3.64 UR10, UPT, UPT, UR6, -UR10, URZ ;  /* 0x8000000a060a7297 */ /* 0x000fe2000fffe0ff */
[----:B------:R-:W-:Y:S01]  /*1ca0*/  UMOV UR28, 0x0 ;  /* 0x00000000001c7882 */ /* 0x000fe20000000000 */
[----:B------:R-:W-:Y:S01]  /*1cb0*/  UMOV UR29, 0x4400010 ;  /* 0x04400010001d7882 */ /* 0x000fe20000000000 */
[----:B------:R-:W-:Y:S01]  /*1cc0*/  UMOV UR5, 0x80004020 ;  /* 0x8000402000057882 */ /* 0x000fe20000000000 */
[----:B------:R-:W-:Y:S01]  /*1cd0*/  UMOV UR7, 0x80004020 ;  /* 0x8000402000077882 */ /* 0x000fe20000000000 */
[----:B------:R-:W-:Y:S01]  /*1ce0*/  UMOV UR30, 0x0 ;  /* 0x00000000001e7882 */ /* 0x000fe20000000000 */
[----:B------:R-:W-:Y:S01]  /*1cf0*/  UMOV UR31, 0x4400010 ;  /* 0x04400010001f7882 */ /* 0x000fe20000000000 */
[----:B------:R2:W-:Y:S02]  /*1d00*/  UTCHMMA gdesc[UR4], gdesc[UR6], tmem[UR23], tmem[UR28], idesc[UR29], !UPT ;  /* 0x00ff1c06040075ea */ /* 0x0005e4000f800017 */
[----:B------:R2:W-:Y:S01]  /*1d10*/  UTCHMMA gdesc[UR16], gdesc[UR10], tmem[UR23], tmem[UR30], idesc[UR31], UPT ;  /* 0x00ff1e0a100075ea */ /* 0x0005e2000b800017 */
[----:B------:R-:W-:-:S02]  /*1d20*/  NOP ;  /* 0x0000000000007918 */ /* 0x000fc40000000000 */
.L_x_59:
[----:B------:R-:W-:Y:S01]  /*1d30*/  ELECT P0, URZ, PT ;  /* 0x0000000000ff782f */ /* 0x000fe20003800000 */
[----:B--2---:R-:W-:Y:S01]  /*1d40*/  UMOV UR4, UR12 ;  /* 0x0000000c00047c82 */ /* 0x004fe20008000000 */
[----:B------:R-:W-:Y:S02]  /*1d50*/  UMOV UR5, URZ ;  /* 0x000000ff00057c82 */ /* 0x000fe40008000000 */
[----:B------:R-:W-:-:S13]  /*1d60*/  ISETP.LT.U32.AND P0, PT, R68, 0x20, P0 ;  /* 0x000000204400780c */ /* 0x000fda0000701070 */
[----:B------:R-:W-:Y:S01]  /*1d70*/  VOTEU.ANY UP0, P0 ;  /* 0x0000000000ff7886 */ /* 0x000fe20000000100 */
[----:B------:R-:W-:Y:S01]  /*1d80*/  VOTEU.ANY UP1, P0 ;  /* 0x0000000000ff7886 */ /* 0x000fe20000020100 */
[----:B------:R-:W-:-:S03]  /*1d90*/  ISETP.GE.U32.AND P0, PT, R10, 0x21, PT ;  /* 0x000000210a00780c */ /* 0x000fc60003f06070 */
[----:B------:R-:W-:Y:S02]  /*1da0*/  @UP0 UMOV UR4, UR4 ;  /* 0x0000000400040c82 */ /* 0x000fe40008000000 */
[----:B------:R2:W-:Y:S01]  /*1db0*/  @UP1 UTCBAR [UR4], URZ ;  /* 0x000000ff040013e9 */ /* 0x0005e200080000ff */
[----:B------:R-:W-:Y:S06]  /*1dc0*/  BAR.SYNC.DEFER_BLOCKING 0x0 ;  /* 0x0000000000007b1d */ /* 0x000fec0000010000 */
[----:B------:R-:W3:Y:S02]  /*1dd0*/  SYNCS.PHASECHK.TRANS64.TRYWAIT P1, [UR8+0xf020], RZ ;  /* 0x00f020ffff0075a7 */ /* 0x000ee40008021108 */
[----:B--23--:R-:W-:Y:S05]  /*1de0*/  @!P1 BRA `(.L_x_60) ;  /* 0x0000000c00649947 */ /* 0x00cfea0003800000 */
.L_x_75:
[----:B------:R-:W-:Y:S01]  /*1df0*/  UMOV UR4, URZ ;  /* 0x000000ff00047c82 */ /* 0x000fe20008000000 */
[----:B------:R-:W-:Y:S05]  /*1e00*/  @!P0 BRA `(.L_x_57) ;  /* 0x0000000400208947 */ /* 0x000fea0003800000 */
[----:B------:R-:W2:Y:S01]  /*1e10*/  LDCU UR29, c[0x0][0x3a0] ;  /* 0x00007400ff1d77ac */ /* 0x000ea20008000800 */
[----:B------:R-:W-:Y:S01]  /*1e20*/  UMOV UR9, 0x1 ;  /* 0x0000000100097882 */ /* 0x000fe20000000000 */
[----:B------:R-:W-:-:S05]  /*1e30*/  UMOV UR18, 0x20 ;  /* 0x0000002000127882 */ /* 0x000fca0000000000 */
.L_x_64:
[----:B------:R-:W-:Y:S01]  /*1e40*/  BAR.SYNC.DEFER_BLOCKING 0x0 ;  /* 0x0000000000007b1d */ /* 0x000fe20000010000 */
[----:B------:R-:W-:Y:S01]  /*1e50*/  ULEA UR28, UR9, UR8, 0x3 ;  /* 0x00000008091c7291 */ /* 0x000fe2000f8e18ff */
[----:B------:R-:W-:Y:S01]  /*1e60*/  @!P3 IMAD.MOV.U32 R2, RZ, RZ, 0x5000 ;  /* 0x00005000ff02b424 */ /* 0x000fe200078e00ff */
[----:B------:R-:W-:Y:S01]  /*1e70*/  ELECT P1, URZ, PT ;  /* 0x0000000000ff782f */ /* 0x000fe20003820000 */
[----:B------:R-:W-:-:S03]  /*1e80*/  ULEA UR16, UR9, UR8, 0xc ;  /* 0x0000000809107291 */ /* 0x000fc6000f8e60ff */
[----:B------:R-:W-:Y:S02]  /*1e90*/  ISETP.LT.U32.AND P1, PT, R68, 0x20, P1 ;  /* 0x000000204400780c */ /* 0x000fe40000f21070 */
[----:B------:R-:W-:Y:S01]  /*1ea0*/  ELECT P0, URZ, PT ;  /* 0x0000000000ff782f */ /* 0x000fe20003800000 */
[----:B------:R-:W-:-:S03]  /*1eb0*/  UIADD3 UR16, UPT, UPT, UR16, 0xc000, URZ ;  /* 0x0000c00010107890 */ /* 0x000fc6000fffe0ff */
[----:B------:R-:W-:Y:S01]  /*1ec0*/  ISETP.LT.U32.AND P0, PT, R68, 0x20, P0 ;  /* 0x000000204400780c */ /* 0x000fe20000701070 */
[----:B------:R-:W-:Y:S01]  /*1ed0*/  ULEA UR12, UR9, UR8, 0xe ;  /* 0x00000008090c7291 */ /* 0x000fe2000f8e70ff */
[----:B------:R-:W-:Y:S01]  /*1ee0*/  UMOV UR14, UR18 ;  /* 0x00000012000e7c82 */ /* 0x000fe20008000000 */
[----:B------:R-:W-:-:S04]  /*1ef0*/  USHF.L.U32 UR5, UR4, 0x1f, URZ ;  /* 0x0000001f04057899 */ /* 0x000fc800080006ff */
[----:B------:R-:W-:Y:S01]  /*1f00*/  VOTEU.ANY UP0, P1 ;  /* 0x0000000000ff7886 */ /* 0x000fe20000800100 */
[----:B------:R3:W-:Y:S04]  /*1f10*/  @!P3 SYNCS.ARRIVE.TRANS64 RZ, [UR28+0xf000], R2 ;  /* 0x00f00002ffffb9a7 */ /* 0x0007e8000800001c */
[----:B------:R-:W-:Y:S01]  /*1f20*/  @UP0 UIADD3 UR17, UPT, UPT, UR28, 0xf000, URZ ;  /* 0x0000f0001c110890 */ /* 0x000fe2000fffe0ff */
[----:B------:R-:W-:Y:S01]  /*1f30*/  VOTEU.ANY UP0, P1 ;  /* 0x0000000000ff7886 */ /* 0x000fe20000800100 */
[----:B------:R-:W-:Y:S01]  /*1f40*/  BAR.SYNC.DEFER_BLOCKING 0x0 ;  /* 0x0000000000007b1d */ /* 0x000fe20000010000 */
[----:B---3--:R-:W-:-:S05]  /*1f50*/  IMAD.U32 R2, RZ, RZ, UR5 ;  /* 0x00000005ff027e24 */ /* 0x008fca000f8e00ff */
[----:B------:R-:W-:-:S05]  /*1f60*/  VOTEU.ANY UP1, P0 ;  /* 0x0000000000ff7886 */ /* 0x000fca0000020100 */
[----:B------:R-:W-:Y:S01]  /*1f70*/  @UP1 UIADD3 UR13, UPT, UPT, UR28, 0xf000, URZ ;  /* 0x0000f0001c0d1890 */ /* 0x000fe2000fffe0ff */
[----:B------:R-:W-:Y:S01]  /*1f80*/  VOTEU.ANY UP1, P0 ;  /* 0x0000000000ff7886 */ /* 0x000fe20000020100 */
[----:B------:R3:W-:Y:S01]  /*1f90*/  @UP0 UTMALDG.2D [UR16], [UR24] ;  /* 0x00000010180005b4 */ /* 0x0007e20008008000 */
[----:B------:R-:W-:Y:S01]  /*1fa0*/  UISETP.NE.U32.AND UP0, UPT, UR22, URZ, UPT ;  /* 0x000000ff1600728c */ /* 0x000fe2000bf05070 */
[----:B------:R5:W-:Y:S06]  /*1fb0*/  MEMBAR.ALL.CTA ;  /* 0x0000000000007992 */ /* 0x000bec0000008000 */
[----:B-----5:R-:W5:Y:S02]  /*1fc0*/  FENCE.VIEW.ASYNC.S ;  /* 0x00000000000073c6 */ /* 0x020f640000000000 */
[----:B-----5:R-:W-:Y:S06]  /*1fd0*/  BAR.SYNC.DEFER_BLOCKING 0x0 ;  /* 0x0000000000007b1d */ /* 0x020fec0000010000 */
[----:B------:R3:W-:Y:S02]  /*1fe0*/  @UP1 UTMALDG.2D [UR12], [UR26] ;  /* 0x0000000c1a0015b4 */ /* 0x0007e40008008000 */
[----:B------:R-:W-:Y:S06]  /*1ff0*/  BAR.SYNC.DEFER_BLOCKING 0x0 ;  /* 0x0000000000007b1d */ /* 0x000fec0000010000 */
[----:B------:R-:W5:Y:S02]  /*2000*/  SYNCS.PHASECHK.TRANS64.TRYWAIT P0, [UR28+0xf000], R2 ;  /* 0x00f00002ff0075a7 */ /* 0x000f64000800111c */
[----:B---3-5:R-:W-:Y:S05]  /*2010*/  @!P0 BRA `(.L_x_61) ;  /* 0x0000000800e48947 */ /* 0x028fea0003800000 */
.L_x_76:
[----:B------:R-:W-:Y:S05]  /*2020*/  BRA.U UP0, `(.L_x_62) ;  /* 0x00000001004c7547 */ /* 0x000fea000b800000 */
[----:B------:R-:W-:Y:S02]  /*2030*/  USHF.R.U32.HI UR10, URZ, 0x4, UR16 ;  /* 0x00000004ff0a7899 */ /* 0x000fe40008011610 */
[----:B------:R-:W-:Y:S02]  /*2040*/  USHF.R.U32.HI UR12, URZ, 0x4, UR12 ;  /* 0x00000004ff0c7899 */ /* 0x000fe4000801160c */
[----:B------:R-:W-:Y:S02]  /*2050*/  USGXT.U32 UR10, UR10, 0xe ;  /* 0x0000000e0a0a789a */ /* 0x000fe40008000000 */
[----:B------:R-:W-:Y:S02]  /*2060*/  USGXT.U32 UR12, UR12, 0xe ;  /* 0x0000000e0c0c789a */ /* 0x000fe40008000000 */
[----:B------:R-:W-:Y:S02]  /*2070*/  UIADD3 UR16, UP0, UPT, UR10, 0x2, URZ ;  /* 0x000000020a107890 */ /* 0x000fe4000ff1e0ff */
[----:B------:R-:W-:Y:S01]  /*2080*/  UIADD3 UR30, UP1, UPT, UR12, 0x2, URZ ;  /* 0x000000020c1e7890 */ /* 0x000fe2000ff3e0ff */
[----:B------:R-:W-:Y:S01]  /*2090*/  UMOV UR5, URZ ;  /* 0x000000ff00057c82 */ /* 0x000fe20008000000 */
[----:B------:R-:W-:Y:S01]  /*20a0*/  UMOV UR6, URZ ;  /* 0x000000ff00067c82 */ /* 0x000fe20008000000 */
[----:B------:R-:W-:-:S02]  /*20b0*/  UIADD3.X UR17, UPT, UPT, UR5, -0x7fffbfe0, URZ, UP0, !UPT ;  /* 0x8000402005117890 */ /* 0x000fc400087fe4ff */
[----:B------:R-:W-:Y:S01]  /*20c0*/  UIADD3.X UR31, UPT, UPT, UR6, -0x7fffbfe0, URZ, UP1, !UPT ;  /* 0x80004020061f7890 */ /* 0x000fe20008ffe4ff */
[----:B------:R-:W-:Y:S01]  /*20d0*/  UMOV UR32, 0x0 ;  /* 0x0000000000207882 */ /* 0x000fe20000000000 */
[----:B------:R-:W-:Y:S01]  /*20e0*/  UMOV UR33, 0x4400010 ;  /* 0x0440001000217882 */ /* 0x000fe20000000000 */
[----:B------:R-:W-:Y:S01]  /*20f0*/  UMOV UR11, 0x80004020 ;  /* 0x80004020000b7882 */ /* 0x000fe20000000000 */
[----:B------:R-:W-:Y:S01]  /*2100*/  UMOV UR13, 0x80004020 ;  /* 0x80004020000d7882 */ /* 0x000fe20000000000 */
[----:B------:R-:W-:Y:S01]  /*2110*/  UMOV UR6, 0x0 ;  /* 0x0000000000067882 */ /* 0x000fe20000000000 */
[----:B------:R-:W-:Y:S01]  /*2120*/  UMOV UR7, 0x4400010 ;  /* 0x0440001000077882 */ /* 0x000fe20000000000 */
[----:B------:R3:W-:Y:S02]  /*2130*/  UTCHMMA gdesc[UR10], gdesc[UR12], tmem[UR23], tmem[UR32], idesc[UR33], UPT ;  /* 0x00ff200c0a0075ea */ /* 0x0007e4000b800017 */
[----:B------:R3:W-:Y:S01]  /*2140*/  UTCHMMA gdesc[UR16], gdesc[UR30], tmem[UR23], tmem[UR6], idesc[UR7], UPT ;  /* 0x00ff061e100075ea */ /* 0x0007e2000b800017 */
[----:B------:R-:W-:-:S02]  /*2150*/  NOP ;  /* 0x0000000000007918 */ /* 0x000fc40000000000 */
.L_x_62:
[----:B------:R-:W-:Y:S01]  /*2160*/  ELECT P0, URZ, PT ;  /* 0x0000000000ff782f */ /* 0x000fe20003800000 */
[----:B---3--:R-:W-:-:S03]  /*2170*/  UIADD3 UR6, UPT, UPT, UR28, 0xf020, URZ ;  /* 0x0000f0201c067890 */ /* 0x008fc6000fffe0ff */
[----:B------:R-:W-:Y:S01]  /*2180*/  ISETP.LT.U32.AND P0, PT, R68, 0x20, P0 ;  /* 0x000000204400780c */ /* 0x000fe20000701070 */
[----:B------:R-:W-:-:S12]  /*2190*/  UMOV UR7, URZ ;  /* 0x000000ff00077c82 */ /* 0x000fd80008000000 */
[----:B------:R-:W-:Y:S01]  /*21a0*/  VOTEU.ANY UP0, P0 ;  /* 0x0000000000ff7886 */ /* 0x000fe20000000100 */
[----:B------:R-:W-:-:S04]  /*21b0*/  VOTEU.ANY UP1, P0 ;  /* 0x0000000000ff7886 */ /* 0x000fc80000020100 */
[----:B------:R-:W-:Y:S02]  /*21c0*/  @UP0 UMOV UR6, UR6 ;  /* 0x0000000600060c82 */ /* 0x000fe40008000000 */
[----:B------:R3:W-:Y:S01]  /*21d0*/  @UP1 UTCBAR [UR6], URZ ;  /* 0x000000ff060013e9 */ /* 0x0007e200080000ff */
[----:B------:R-:W-:Y:S06]  /*21e0*/  BAR.SYNC.DEFER_BLOCKING 0x0 ;  /* 0x0000000000007b1d */ /* 0x000fec0000010000 */
[----:B------:R-:W5:Y:S02]  /*21f0*/  SYNCS.PHASECHK.TRANS64.TRYWAIT P0, [UR28+0xf020], R2 ;  /* 0x00f02002ff0075a7 */ /* 0x000f64000800111c */
[----:B---3-5:R-:W-:Y:S05]  /*2200*/  @!P0 BRA `(.L_x_63) ;  /* 0x0000000800748947 */ /* 0x028fea0003800000 */
.L_x_77:
[----:B------:R-:W-:Y:S02]  /*2210*/  UIADD3 UR9, UPT, UPT, UR9, 0x1, URZ ;  /* 0x0000000109097890 */ /* 0x000fe4000fffe0ff */
[----:B------:R-:W-:Y:S02]  /*2220*/  UIADD3 UR18, UPT, UPT, UR18, 0x20, URZ ;  /* 0x0000002012127890 */ /* 0x000fe4000fffe0ff */
[----:B------:R-:W-:-:S04]  /*2230*/  UISETP.NE.U32.AND UP0, UPT, UR9, 0x3, UPT ;  /* 0x000000030900788c */ /* 0x000fc8000bf05070 */
[----:B------:R-:W-:Y:S02]  /*2240*/  USEL UR5, URZ, 0x1, UP0 ;  /* 0x00000001ff057887 */ /* 0x000fe40008000000 */
[----:B------:R-:W-:Y:S02]  /*2250*/  USEL UR9, UR9, URZ, UP0 ;  /* 0x000000ff09097287 */ /* 0x000fe40008000000 */
[----:B--2---:R-:W-:Y:S02]  /*2260*/  UISETP.GE.AND UP0, UPT, UR18, UR29, UPT ;  /* 0x0000001d1200728c */ /* 0x004fe4000bf06270 */
[----:B------:R-:W-:-:S07]  /*2270*/  ULOP3.LUT UR4, UR4, UR5, URZ, 0x3c, !UPT ;  /* 0x0000000504047292 */ /* 0x000fce000f8e3cff */
[----:B------:R-:W-:Y:S05]  /*2280*/  BRA.U !UP0, `(.L_x_64) ;  /* 0xfffffff908ec7547 */ /* 0x000fea000b83ffff */
.L_x_57:
[----:B---3-5:R-:W-:Y:S06]  /*2290*/  BAR.SYNC.DEFER_BLOCKING 0x0 ;  /* 0x0000000000007b1d */ /* 0x028fec0000010000 */
[----:B------:R-:W-:Y:S04]  /*22a0*/  BSSY.RECONVERGENT B5, `(.L_x_65) ;  /* 0x0000004000057945 */ /* 0x000fe80003800200 */
[----:B------:R-:W-:Y:S05]  /*22b0*/  @P3 BRA `(.L_x_66) ;  /* 0x0000000000083947 */ /* 0x000fea0003800000 */
[----:B------:R-:W2:Y:S02]  /*22c0*/  SYNCS.CCTL.IV [UR8+0xf000] ;  /* 0x00f00000ff0079b1 */ /* 0x000ea40008000008 */
[----:B--2---:R-:W2:Y:S02]  /*22d0*/  SYNCS.CCTL.IV [UR8+0xf020] ;  /* 0x00f02000ff0079b1 */ /* 0x004ea40008000008 */
.L_x_66:
[----:B------:R-:W-:Y:S05]  /*22e0*/  BSYNC.RECONVERGENT B5 ;  /* 0x0000000000057941 */ /* 0x000fea0003800200 */
.L_x_65:
[----:B--2---:R-:W-:Y:S06]  /*22f0*/  BAR.SYNC.DEFER_BLOCKING 0x0 ;  /* 0x0000000000007b1d */ /* 0x004fec0000010000 */
[----:B------:R-:W-:Y:S04]  /*2300*/  BSSY.RECONVERGENT B5, `(.L_x_67) ;  /* 0x0000004000057945 */ /* 0x000fe80003800200 */
[----:B------:R-:W-:Y:S05]  /*2310*/  @P3 BRA `(.L_x_68) ;  /* 0x0000000000083947 */ /* 0x000fea0003800000 */
[----:B------:R-:W2:Y:S02]  /*2320*/  SYNCS.CCTL.IV [UR8+0xf008] ;  /* 0x00f00800ff0079b1 */ /* 0x000ea40008000008 */
[----:B--2---:R-:W2:Y:S02]  /*2330*/  SYNCS.CCTL.IV [UR8+0xf028] ;  /* 0x00f02800ff0079b1 */ /* 0x004ea40008000008 */
.L_x_68:
[----:B------:R-:W-:Y:S05]  /*2340*/  BSYNC.RECONVERGENT B5 ;  /* 0x0000000000057941 */ /* 0x000fea0003800200 */
.L_x_67:
[----:B--2---:R-:W-:Y:S06]  /*2350*/  BAR.SYNC.DEFER_BLOCKING 0x0 ;  /* 0x0000000000007b1d */ /* 0x004fec0000010000 */
[----:B------:R-:W-:Y:S04]  /*2360*/  BSSY.RECONVERGENT B5, `(.L_x_69) ;  /* 0x0000004000057945 */ /* 0x000fe80003800200 */
[----:B------:R-:W-:Y:S05]  /*2370*/  @P3 BRA `(.L_x_70) ;  /* 0x0000000000083947 */ /* 0x000fea0003800000 */
[----:B------:R-:W2:Y:S02]  /*2380*/  SYNCS.CCTL.IV [UR8+0xf010] ;  /* 0x00f01000ff0079b1 */ /* 0x000ea40008000008 */
[----:B--2---:R-:W2:Y:S02]  /*2390*/  SYNCS.CCTL.IV [UR8+0xf030] ;  /* 0x00f03000ff0079b1 */ /* 0x004ea40008000008 */
.L_x_70:
[----:B------:R-:W-:Y:S05]  /*23a0*/  BSYNC.RECONVERGENT B5 ;  /* 0x0000000000057941 */ /* 0x000fea0003800200 */
.L_x_69:
[----:B------:R-:W-:Y:S01]  /*23b0*/  ULOP3.LUT UR4, UR22, 0x3, URZ, 0xc0, !UPT ;  /* 0x0000000316047892 */ /* 0x000fe2000f8ec0ff */
[C---:B------:R-:W-:Y:S01]  /*23c0*/  IMAD.SHL.U32 R4, R0.reuse, 0x80, RZ ;  /* 0x0000008000047824 */ /* 0x040fe200078e00ff */
[----:B------:R-:W-:Y:S01]  /*23d0*/  USHF.L.U32 UR22, UR22, 0x5, URZ ;  /* 0x0000000516167899 */ /* 0x000fe200080006ff */
[C---:B------:R-:W-:Y:S01]  /*23e0*/  IMAD.SHL.U32 R2, R0.reuse, 0x40, RZ ;  /* 0x0000004000027824 */ /* 0x040fe200078e00ff */
[----:B------:R-:W-:Y:S01]  /*23f0*/  ULEA UR5, UR4, UR23, 0x15 ;  /* 0x0000001704057291 */ /* 0x000fe2000f8ea8ff */
[C---:B------:R-:W-:Y:S01]  /*2400*/  IMAD.SHL.U32 R3, R0.reuse, 0x10, RZ ;  /* 0x0000001000037824 */ /* 0x040fe200078e00ff */
[----:B------:R-:W-:Y:S01]  /*2410*/  ULOP3.LUT UR22, UR22, 0x80, URZ, 0xc0, !UPT ;  /* 0x0000008016167892 */ /* 0x000fe2000f8ec0ff */
[----:B------:R-:W-:Y:S01]  /*2420*/  IMAD.SHL.U32 R0, R0, 0x200, RZ ;  /* 0x0000020000007824 */ /* 0x000fe200078e00ff */
[----:B------:R-:W-:Y:S02]  /*2430*/  LOP3.LUT R5, R4, 0x4780, RZ, 0xc0, !PT ;  /* 0x0000478004057812 */ /* 0x000fe400078ec0ff */
[----:B------:R-:W-:-:S02]  /*2440*/  ELECT P0, URZ, PT ;  /* 0x0000000000ff782f */ /* 0x000fc40003800000 */
[----:B------:R-:W-:Y:S01]  /*2450*/  LOP3.LUT R2, R2, 0x1800, RZ, 0xc0, !PT ;  /* 0x0000180002027812 */ /* 0x000fe200078ec0ff */
[----:B------:R-:W-:Y:S01]  /*2460*/  UIADD3 UR5, UPT, UPT, UR5, UR22, URZ ;  /* 0x0000001605057290 */ /* 0x000fe2000fffe0ff */
[----:B------:R-:W-:Y:S01]  /*2470*/  LOP3.LUT R5, R5, 0x2000, R0, 0xf8, !PT ;  /* 0x0000200005057812 */ /* 0x000fe200078ef800 */
[----:B------:R-:W-:Y:S01]  /*2480*/  UMOV UR6, UR19 ;  /* 0x0000001300067c82 */ /* 0x000fe20008000000 */
[----:B------:R-:W-:Y:S02]  /*2490*/  LOP3.LUT R2, R2, 0x70, R3, 0xf8, !PT ;  /* 0x0000007002027812 */ /* 0x000fe400078ef803 */
[----:B------:R-:W-:Y:S02]  /*24a0*/  ISETP.LT.U32.AND P0, PT, R68, 0x80, P0 ;  /* 0x000000804400780c */ /* 0x000fe40000701070 */
[----:B------:R-:W-:Y:S02]  /*24b0*/  LOP3.LUT R2, R5, R2, RZ, 0xfc, !PT ;  /* 0x0000000205027212 */ /* 0x000fe400078efcff */
[----:B----4-:R-:W-:Y:S01]  /*24c0*/  LDTM.16dp32bit_t0_t15.x64 R4, tmem[UR5] ;  /* 0x00000005000479ee */ /* 0x010fe20008b00000 */
[----:B------:R-:W3:Y:S01]  /*24d0*/  LDTM.16dp32bit_t16_t31.x64 R4, tmem[UR5+0x40] ;  /* 0x00004005000479ee */ /* 0x000ee20008b20000 */
[----:B------:R-:W-:Y:S01]  /*24e0*/  NOP ;  /* 0x0000000000007918 */ /* 0x000fe20000000000 */
[C---:B------:R-:W-:Y:S01]  /*24f0*/  LOP3.LUT R0, R2.reuse, 0x10, RZ, 0x3c, !PT ;  /* 0x0000001002007812 */ /* 0x040fe200078e3cff */
[----:B------:R-:W-:Y:S01]  /*2500*/  ULEA UR5, UR4, UR15, 0x6 ;  /* 0x0000000f04057291 */ /* 0x000fe2000f8e30ff */
[----:B------:R-:W-:Y:S01]  /*2510*/  LOP3.LUT R3, R2, 0x20, RZ, 0x3c, !PT ;  /* 0x0000002002037812 */ /* 0x000fe200078e3cff */
[----:B------:R-:W-:-:S03]  /*2520*/  ULEA UR4, UR4, UR8, 0xd ;  /* 0x0000000804047291 */ /* 0x000fc6000f8e68ff */
[----:B---3--:R-:W-:Y:S01]  /*2530*/  VOTEU.ANY UP1, P0 ;  /* 0x0000000000ff7886 */ /* 0x008fe20000020100 */
[----:B------:R-:W-:Y:S01]  /*2540*/  VOTEU.ANY UP0, P0 ;  /* 0x0000000000ff7886 */ /* 0x000fe20000000100 */
[----:B------:R-:W-:Y:S02]  /*2550*/  F2FP.F16.F32.PACK_AB R4, R5, R4 ;  /* 0x000000040504723e */ /* 0x000fe400000000ff */
[----:B------:R-:W-:Y:S02]  /*2560*/  F2FP.F16.F32.PACK_AB R5, R7, R6 ;  /* 0x000000060705723e */ /* 0x000fe400000000ff */
[----:B------:R-:W-:Y:S02]  /*2570*/  F2FP.F16.F32.PACK_AB R12, R13, R12 ;  /* 0x0000000c0d0c723e */ /* 0x000fe400000000ff */
[----:B------:R-:W-:Y:S02]  /*2580*/  F2FP.F16.F32.PACK_AB R6, R9, R8 ;  /* 0x000000080906723e */ /* 0x000fe400000000ff */
[----:B------:R-:W-:-:S02]  /*2590*/  F2FP.F16.F32.PACK_AB R7, R11, R10 ;  /* 0x0000000a0b07723e */ /* 0x000fc400000000ff */
[----:B------:R-:W-:Y:S02]  /*25a0*/  F2FP.F16.F32.PACK_AB R13, R15, R14 ;  /* 0x0000000e0f0d723e */ /* 0x000fe400000000ff */
[----:B------:R-:W-:Y:S01]  /*25b0*/  F2FP.F16.F32.PACK_AB R20, R21, R20 ;  /* 0x000000141514723e */ /* 0x000fe200000000ff */
[----:B--2---:R2:W-:Y:S01]  /*25c0*/  STS.128 [R2+UR8], R4 ;  /* 0x0000000402007988 */ /* 0x0045e20008000c08 */
[----:B------:R-:W-:Y:S02]  /*25d0*/  F2FP.F16.F32.PACK_AB R14, R17, R16 ;  /* 0x00000010110e723e */ /* 0x000fe400000000ff */
[----:B------:R-:W-:Y:S02]  /*25e0*/  F2FP.F16.F32.PACK_AB R15, R19, R18 ;  /* 0x00000012130f723e */ /* 0x000fe400000000ff */
[----:B------:R-:W-:Y:S02]  /*25f0*/  F2FP.F16.F32.PACK_AB R21, R23, R22 ;  /* 0x000000161715723e */ /* 0x000fe400000000ff */
[----:B------:R-:W-:Y:S01]  /*2600*/  F2FP.F16.F32.PACK_AB R28, R29, R28 ;  /* 0x0000001c1d1c723e */ /* 0x000fe200000000ff */
[----:B------:R2:W-:Y:S01]  /*2610*/  STS.128 [R0+UR8], R12 ;  /* 0x0000000c00007988 */ /* 0x0005e20008000c08 */
[----:B------:R-:W-:-:S02]  /*2620*/  F2FP.F16.F32.PACK_AB R22, R25, R24 ;  /* 0x000000181916723e */ /* 0x000fc400000000ff */
[----:B------:R-:W-:Y:S02]  /*2630*/  F2FP.F16.F32.PACK_AB R23, R27, R26 ;  /* 0x0000001a1b17723e */ /* 0x000fe400000000ff */
[----:B------:R-:W-:Y:S02]  /*2640*/  F2FP.F16.F32.PACK_AB R29, R31, R30 ;  /* 0x0000001e1f1d723e */ /* 0x000fe400000000ff */
[----:B------:R-:W-:Y:S01]  /*2650*/  F2FP.F16.F32.PACK_AB R36, R37, R36 ;  /* 0x000000242524723e */ /* 0x000fe200000000ff */
[----:B------:R2:W-:Y:S01]  /*2660*/  STS.128 [R3+UR8], R20 ;  /* 0x0000001403007988 */ /* 0x0005e20008000c08 */
[----:B------:R-:W-:Y:S02]  /*2670*/  F2FP.F16.F32.PACK_AB R30, R33, R32 ;  /* 0x00000020211e723e */ /* 0x000fe400000000ff */
[----:B------:R-:W-:Y:S02]  /*2680*/  F2FP.F16.F32.PACK_AB R31, R35, R34 ;  /* 0x00000022231f723e */ /* 0x000fe400000000ff */
[----:B------:R-:W-:-:S02]  /*2690*/  F2FP.F16.F32.PACK_AB R37, R39, R38 ;  /* 0x000000262725723e */ /* 0x000fc400000000ff */
[----:B------:R-:W-:Y:S02]  /*26a0*/  F2FP.F16.F32.PACK_AB R44, R45, R44 ;  /* 0x0000002c2d2c723e */ /* 0x000fe400000000ff */
[----:B------:R-:W-:Y:S02]  /*26b0*/  LOP3.LUT R8, R2, 0x30, RZ, 0x3c, !PT ;  /* 0x0000003002087812 */ /* 0x000fe400078e3cff */
[----:B------:R-:W-:Y:S02]  /*26c0*/  F2FP.F16.F32.PACK_AB R38, R41, R40 ;  /* 0x000000282926723e */ /* 0x000fe400000000ff */
[----:B------:R-:W-:Y:S01]  /*26d0*/  F2FP.F16.F32.PACK_AB R39, R43, R42 ;  /* 0x0000002a2b27723e */ /* 0x000fe200000000ff */
[----:B------:R2:W-:Y:S01]  /*26e0*/  STS.128 [R8+UR8], R28 ;  /* 0x0000001c08007988 */ /* 0x0005e20008000c08 */
[----:B------:R-:W-:Y:S02]  /*26f0*/  F2FP.F16.F32.PACK_AB R45, R47, R46 ;  /* 0x0000002e2f2d723e */ /* 0x000fe400000000ff */
[----:B------:R-:W-:-:S02]  /*2700*/  F2FP.F16.F32.PACK_AB R52, R53, R52 ;  /* 0x000000343534723e */ /* 0x000fc400000000ff */
[C---:B------:R-:W-:Y:S02]  /*2710*/  LOP3.LUT R9, R2.reuse, 0x40, RZ, 0x3c, !PT ;  /* 0x0000004002097812 */ /* 0x040fe400078e3cff */
[----:B------:R-:W-:Y:S02]  /*2720*/  F2FP.F16.F32.PACK_AB R46, R49, R48 ;  /* 0x00000030312e723e */ /* 0x000fe400000000ff */
[----:B------:R-:W-:Y:S01]  /*2730*/  F2FP.F16.F32.PACK_AB R47, R51, R50 ;  /* 0x00000032332f723e */ /* 0x000fe200000000ff */
[----:B------:R2:W-:Y:S01]  /*2740*/  STS.128 [R9+UR8], R36 ;  /* 0x0000002409007988 */ /* 0x0005e20008000c08 */
[----:B------:R-:W-:Y:S02]  /*2750*/  F2FP.F16.F32.PACK_AB R53, R55, R54 ;  /* 0x000000363735723e */ /* 0x000fe400000000ff */
[----:B------:R-:W-:Y:S02]  /*2760*/  F2FP.F16.F32.PACK_AB R60, R61, R60 ;  /* 0x0000003c3d3c723e */ /* 0x000fe400000000ff */
[----:B------:R-:W-:-:S02]  /*2770*/  LOP3.LUT R10, R2, 0x50, RZ, 0x3c, !PT ;  /* 0x00000050020a7812 */ /* 0x000fc400078e3cff */
[----:B------:R-:W-:Y:S02]  /*2780*/  F2FP.F16.F32.PACK_AB R54, R57, R56 ;  /* 0x000000383936723e */ /* 0x000fe400000000ff */
[----:B------:R-:W-:Y:S01]  /*2790*/  F2FP.F16.F32.PACK_AB R55, R59, R58 ;  /* 0x0000003a3b37723e */ /* 0x000fe200000000ff */
[----:B------:R2:W-:Y:S01]  /*27a0*/  STS.128 [R10+UR8], R44 ;  /* 0x0000002c0a007988 */ /* 0x0005e20008000c08 */
[----:B------:R-:W-:Y:S02]  /*27b0*/  F2FP.F16.F32.PACK_AB R61, R63, R62 ;  /* 0x0000003e3f3d723e */ /* 0x000fe400000000ff */
[C---:B------:R-:W-:Y:S02]  /*27c0*/  LOP3.LUT R11, R2.reuse, 0x60, RZ, 0x3c, !PT ;  /* 0x00000060020b7812 */ /* 0x040fe400078e3cff */
[----:B------:R-:W-:Y:S02]  /*27d0*/  F2FP.F16.F32.PACK_AB R62, R65, R64 ;  /* 0x00000040413e723e */ /* 0x000fe400000000ff */
[----:B------:R-:W-:Y:S01]  /*27e0*/  F2FP.F16.F32.PACK_AB R63, R67, R66 ;  /* 0x00000042433f723e */ /* 0x000fe200000000ff */
[----:B------:R2:W-:Y:S01]  /*27f0*/  STS.128 [R11+UR8], R52 ;  /* 0x000000340b007988 */ /* 0x0005e20008000c08 */
[----:B------:R-:W-:-:S05]  /*2800*/  LOP3.LUT R16, R2, 0x70, RZ, 0x3c, !PT ;  /* 0x0000007002107812 */ /* 0x000fca00078e3cff */
[----:B------:R2:W-:Y:S01]  /*2810*/  STS.128 [R16+UR8], R60 ;  /* 0x0000003c10007988 */ /* 0x0005e20008000c08 */
[----:B------:R3:W-:Y:S06]  /*2820*/  MEMBAR.ALL.CTA ;  /* 0x0000000000007992 */ /* 0x0007ec0000008000 */
[----:B---3--:R-:W3:Y:S02]  /*2830*/  FENCE.VIEW.ASYNC.S ;  /* 0x00000000000073c6 */ /* 0x008ee40000000000 */
[----:B---3--:R-:W-:Y:S06]  /*2840*/  BAR.SYNC.DEFER_BLOCKING 0x0 ;  /* 0x0000000000007b1d */ /* 0x008fec0000010000 */
[----:B------:R2:W-:Y:S01]  /*2850*/  @UP1 UTMASTG.2D [UR4], [UR20] ;  /* 0x00000004140013b5 */ /* 0x0005e20008008000 */
[----:B------:R0:W-:Y:S01]  /*2860*/  UTMACMDFLUSH ;  /* 0x00000000000079b7 */ /* 0x0001e20000000000 */
[----:B------:R-:W-:-:S04]  /*2870*/  DEPBAR.LE SB0, 0x0 ;  /* 0x000080000000791a */ /* 0x000fc80000000000 */
[----:B------:R-:W-:Y:S08]  /*2880*/  BAR.SYNC.DEFER_BLOCKING 0x0 ;  /* 0x0000000000007b1d */ /* 0x000ff00000010000 */
[----:B------:R-:W-:Y:S06]  /*2890*/  BAR.SYNC.DEFER_BLOCKING 0x0 ;  /* 0x0000000000007b1d */ /* 0x000fec0000010000 */
[----:B--2---:R-:W-:Y:S05]  /*28a0*/  @P2 BRA `(.L_x_71) ;  /* 0x0000000000a02947 */ /* 0x004fea0003800000 */
[----:B------:R-:W2:Y:S01]  /*28b0*/  S2UR UR5, SR_CgaCtaId ;  /* 0x00000000000579c3 */ /* 0x000ea20000008800 */
[----:B------:R-:W-:Y:S01]  /*28c0*/  NOP ;  /* 0x0000000000007918 */ /* 0x000fe20000000000 */
[----:B------:R-:W-:Y:S01]  /*28d0*/  UMOV UR4, 0x50 ;  /* 0x0000005000047882 */ /* 0x000fe20000000000 */
[----:B------:R-:W-:Y:S02]  /*28e0*/  IMAD.U32 R0, RZ, RZ, UR23 ;  /* 0x00000017ff007e24 */ /* 0x000fe4000f8e00ff */
[----:B------:R-:W-:Y:S02]  /*28f0*/  IMAD.MOV.U32 R3, RZ, RZ, 0xff ;  /* 0x000000ffff037424 */ /* 0x000fe400078e00ff */
[----:B------:R-:W-:Y:S01]  /*2900*/  IMAD.MOV.U32 R7, RZ, RZ, 0x1 ;  /* 0x00000001ff077424 */ /* 0x000fe200078e00ff */
[----:B------:R-:W-:-:S04]  /*2910*/  LOP3.LUT R0, R0, 0xffff, RZ, 0xc0, !PT ;  /* 0x0000ffff00007812 */ /* 0x000fc800078ec0ff */
[----:B------:R-:W-:-:S05]  /*2920*/  SHF.R.U32.HI R0, RZ, 0x5, R0 ;  /* 0x00000005ff007819 */ /* 0x000fca0000011600 */
[----:B------:R-:W-:Y:S01]  /*2930*/  VIADD R2, R0, 0x10 ;  /* 0x0000001000027836 */ /* 0x000fe20000000000 */
[----:B------:R-:W-:Y:S01]  /*2940*/  SHF.L.U32 R0, R3, R0, RZ ;  /* 0x0000000003007219 */ /* 0x000fe200000006ff */
[----:B--2---:R-:W-:-:S03]  /*2950*/  ULEA UR6, UR5, UR4, 0x18 ;  /* 0x0000000405067291 */ /* 0x004fc6000f8ec0ff */
[----:B------:R-:W-:-:S04]  /*2960*/  SHF.L.U32 R3, R7, R2, RZ ;  /* 0x0000000207037219 */ /* 0x000fc800000006ff */
[----:B------:R-:W-:Y:S02]  /*2970*/  LOP3.LUT R0, R3, R0, RZ, 0xfc, !PT ;  /* 0x0000000003007212 */ /* 0x000fe400078efcff */
[----:B------:R-:W2:Y:S02]  /*2980*/  LDS R5, [UR6] ;  /* 0x00000006ff057984 */ /* 0x000ea40008000800 */
[C---:B------:R-:W-:Y:S02]  /*2990*/  LOP3.LUT R2, R0.reuse, 0xffff, RZ, 0xc0, !PT ;  /* 0x0000ffff00027812 */ /* 0x040fe400078ec0ff */
[----:B--2---:R-:W-:-:S04]  /*29a0*/  LOP3.LUT R3, R0, 0xffff, R5, 0x80, !PT ;  /* 0x0000ffff00037812 */ /* 0x004fc800078e8005 */
[----:B------:R-:W-:-:S13]  /*29b0*/  ISETP.NE.AND P0, PT, R3, R2, PT ;  /* 0x000000020300720c */ /* 0x000fda0003f05270 */
[----:B------:R-:W-:Y:S05]  /*29c0*/  @P0 BRA `(.L_x_72) ;  /* 0x0000000000500947 */ /* 0x000fea0003800000 */
[----:B------:R-:W-:Y:S02]  /*29d0*/  SHF.R.U32.HI R5, RZ, 0x10, R5 ;  /* 0x00000010ff057819 */ /* 0x000fe40000011605 */
[----:B------:R-:W-:-:S04]  /*29e0*/  SHF.R.U32.HI R2, RZ, 0x10, R0 ;  /* 0x00000010ff027819 */ /* 0x000fc80000011600 */
[----:B------:R-:W-:-:S04]  /*29f0*/  LOP3.LUT R5, R5, R2, RZ, 0xc0, !PT ;  /* 0x0000000205057212 */ /* 0x000fc800078ec0ff */
[----:B------:R-:W-:-:S13]  /*2a00*/  ISETP.NE.AND P0, PT, R5, R2, PT ;  /* 0x000000020500720c */ /* 0x000fda0003f05270 */
[----:B------:R-:W-:Y:S05]  /*2a10*/  @P0 BRA `(.L_x_73) ;  /* 0x0000000000300947 */ /* 0x000fea0003800000 */
[----:B------:R-:W-:Y:S01]  /*2a20*/  R2UR UR4, R0 ;  /* 0x00000000000472ca */ /* 0x000fe200000e0000 */
[----:B------:R-:W-:Y:S01]  /*2a30*/  VOTEU.ANY UR5, UPT, PT ;  /* 0x0000000000057886 */ /* 0x000fe200038e0100 */
[----:B------:R-:W2:Y:S01]  /*2a40*/  S2R R0, SR_LANEID ;  /* 0x0000000000007919 */ /* 0x000ea20000000000 */
[----:B------:R-:W-:-:S10]  /*2a50*/  UFLO.U32 UR5, UR5 ;  /* 0x00000005000572bd */ /* 0x000fd400080e0000 */
[----:B------:R-:W-:-:S06]  /*2a60*/  ULOP3.LUT UR4, URZ, UR4, URZ, 0x33, !UPT ;  /* 0x00000004ff047292 */ /* 0x000fcc000f8e33ff */
[----:B------:R-:W-:-:S04]  /*2a70*/  IMAD.U32 R2, RZ, RZ, UR4 ;  /* 0x00000004ff027e24 */ /* 0x000fc8000f8e00ff */
[----:B------:R-:W3:Y:S02]  /*2a80*/  REDUX UR7, R2 ;  /* 0x00000000020773c4 */ /* 0x000ee40000000000 */
[----:B------:R4:W-:Y:S01]  /*2a90*/  UTCATOMSWS.AND URZ, UR4 ;  /* 0x0000000400ff79e3 */ /* 0x0009e20008000000 */
[----:B--2---:R-:W-:Y:S01]  /*2aa0*/  ISETP.EQ.U32.AND P0, PT, R0, UR5, PT ;  /* 0x0000000500007c0c */ /* 0x004fe2000bf02070 */
[----:B---3--:R-:W-:-:S12]  /*2ab0*/  IMAD.U32 R0, RZ, RZ, UR7 ;  /* 0x00000007ff007e24 */ /* 0x008fd8000f8e00ff */
[----:B------:R4:W-:Y:S01]  /*2ac0*/  @P0 ATOMS.AND RZ, [UR6], R0 ;  /* 0x00000000ffff098c */ /* 0x0009e2000a800006 */
[----:B------:R-:W-:Y:S05]  /*2ad0*/  BRA `(.L_x_71) ;  /* 0x0000000000147947 */ /* 0x000fea0003800000 */
.L_x_73:
[----:B------:R-:W-:-:S07]  /*2ae0*/  MOV R2, 0x2b00 ;  /* 0x00002b0000027802 */ /* 0x000fce0000000f00 */
[----:B-1----:R-:W-:Y:S05]  /*2af0*/  CALL.REL.NOINC `($__internal_0_$__cuda_sm10x_tcgen05_guardrail_trap_col_being_dealloced_not_returned_by_alloc) ;  /* 0x0000000000447944 */ /* 0x002fea0003c00000 */
[----:B------:R-:W-:Y:S05]  /*2b00*/  BRA `(.L_x_71) ;  /* 0x0000000000087947 */ /* 0x000fea0003800000 */
.L_x_72:
[----:B------:R-:W-:-:S07]  /*2b10*/  MOV R2, 0x2b30 ;  /* 0x00002b3000027802 */ /* 0x000fce0000000f00 */
[----:B-1----:R-:W-:Y:S05]  /*2b20*/  CALL.REL.NOINC `($__internal_2_$__cuda_sm10x_tcgen05_guardrail_trap_unallocated_columns_being_dealloced) ;  /* 0x0000000000507944 */ /* 0x002fea0003c00000 */
.L_x_71:
[----:B------:R-:W-:Y:S01]  /*2b30*/  NOP ;  /* 0x0000000000007918 */ /* 0x000fe20000000000 */
[----:B----4-:R-:W-:Y:S05]  /*2b40*/  EXIT ;  /* 0x000000000000794d */ /* 0x010fea0003800000 */
.L_x_58:
[----:B------:R-:W2:Y:S02]  /*2b50*/  SYNCS.PHASECHK.TRANS64.TRYWAIT P0, [UR8+0xf000], RZ ;  /* 0x00f000ffff0075a7 */ /* 0x000ea40008001108 */
[----:B--2---:R-:W-:Y:S05]  /*2b60*/  @!P0 BRA `(.L_x_58) ;  /* 0xfffffffc00f88947 */ /* 0x004fea000383ffff */
[----:B------:R-:W-:Y:S05]  /*2b70*/  BRA `(.L_x_74) ;  /* 0xfffffff0001c7947 */ /* 0x000fea000383ffff */
.L_x_60:
[----:B------:R-:W2:Y:S02]  /*2b80*/  SYNCS.PHASECHK.TRANS64.TRYWAIT P1, [UR8+0xf020], RZ ;  /* 0x00f020ffff0075a7 */ /* 0x000ea40008021108 */
[----:B--2---:R-:W-:Y:S05]  /*2b90*/  @!P1 BRA `(.L_x_60) ;  /* 0xfffffffc00f89947 */ /* 0x004fea000383ffff */
[----:B------:R-:W-:Y:S05]  /*2ba0*/  BRA `(.L_x_75) ;  /* 0xfffffff000907947 */ /* 0x000fea000383ffff */
.L_x_61:
[----:B------:R-:W3:Y:S02]  /*2bb0*/  SYNCS.PHASECHK.TRANS64.TRYWAIT P0, [UR28+0xf000], R2 ;  /* 0x00f00002ff0075a7 */ /* 0x000ee4000800111c */
[----:B---3--:R-:W-:Y:S05]  /*2bc0*/  @!P0 BRA `(.L_x_61) ;  /* 0xfffffffc00f88947 */ /* 0x008fea000383ffff */
[----:B------:R-:W-:Y:S05]  /*2bd0*/  BRA `(.L_x_76) ;  /* 0xfffffff400107947 */ /* 0x000fea000383ffff */
.L_x_63:
[----:B------:R-:W3:Y:S02]  /*2be0*/  SYNCS.PHASECHK.TRANS64.TRYWAIT P0, [UR28+0xf020], R2 ;  /* 0x00f02002ff0075a7 */ /* 0x000ee4000800111c */
[----:B---3--:R-:W-:Y:S05]  /*2bf0*/  @!P0 BRA `(.L_x_63) ;  /* 0xfffffffc00f88947 */ /* 0x008fea000383ffff */
[----:B------:R-:W-:Y:S05]  /*2c00*/  BRA `(.L_x_77) ;  /* 0xfffffff400807947 */ /* 0x000fea000383ffff */
        .weak           $__internal_0_$__cuda_sm10x_tcgen05_guardrail_trap_col_being_dealloced_not_returned_by_alloc
        .type           $__internal_0_$__cuda_sm10x_tcgen05_guardrail_trap_col_being_dealloced_not_returned_by_alloc,@function
        .size           $__internal_0_$__cuda_sm10x_tcgen05_guardrail_trap_col_being_dealloced_not_returned_by_alloc,($__internal_1_$__cuda_sm10x_tcgen05_guardrail_trap_phase_invalid_during_alloc - $__internal_0_$__cuda_sm10x_tcgen05_guardrail_trap_col_being_dealloced_not_returned_by_alloc)
$__internal_0_$__cuda_sm10x_tcgen05_guardrail_trap_col_being_dealloced_not_returned_by_alloc:
[----:B------:R-:W-:Y:S05]  /*2c10*/  BPT.TRAP 0x1 ;  /* 0x000000040000795c */ /* 0x000fea0000300000 */
[----:B------:R-:W-:-:S04]  /*2c20*/  IMAD.MOV.U32 R3, RZ, RZ, 0x0 ;  /* 0x00000000ff037424 */ /* 0x000fc800078e00ff */
[----:B------:R-:W-:Y:S05]  /*2c30*/  RET.REL.NODEC R2 `(gluon_tcgen05) ;  /* 0xffffffd002f07950 */ /* 0x000fea0003c3ffff */
        .weak           $__internal_1_$__cuda_sm10x_tcgen05_guardrail_trap_phase_invalid_during_alloc
        .type           $__internal_1_$__cuda_sm10x_tcgen05_guardrail_trap_phase_invalid_during_alloc,@function
        .size           $__internal_1_$__cuda_sm10x_tcgen05_guardrail_trap_phase_invalid_during_alloc,($__internal_2_$__cuda_sm10x_tcgen05_guardrail_trap_unallocated_columns_being_dealloced - $__internal_1_$__cuda_sm10x_tcgen05_guardrail_trap_phase_invalid_during_alloc)
$__internal_1_$__cuda_sm10x_tcgen05_guardrail_trap_phase_invalid_during_alloc:
[----:B------:R-:W-:Y:S05]  /*2c40*/  BPT.TRAP 0x1 ;  /* 0x000000040000795c */ /* 0x000fea0000300000 */
[----:B------:R-:W-:-:S04]  /*2c50*/  IMAD.MOV.U32 R3, RZ, RZ, 0x0 ;  /* 0x00000000ff037424 */ /* 0x000fc800078e00ff */
[----:B------:R-:W-:Y:S05]  /*2c60*/  RET.REL.NODEC R2 `(gluon_tcgen05) ;  /* 0xffffffd002e47950 */ /* 0x000fea0003c3ffff */
        .weak           $__internal_2_$__cuda_sm10x_tcgen05_guardrail_trap_unallocated_columns_being_dealloced
        .type           $__internal_2_$__cuda_sm10x_tcgen05_guardrail_trap_unallocated_columns_being_dealloced,@function
        .size           $__internal_2_$__cuda_sm10x_tcgen05_guardrail_trap_unallocated_columns_being_dealloced,(.L_x_81 - $__internal_2_$__cuda_sm10x_tcgen05_guardrail_trap_unallocated_columns_being_dealloced)
$__internal_2_$__cuda_sm10x_tcgen05_guardrail_trap_unallocated_columns_being_dealloced:
[----:B------:R-:W-:Y:S05]  /*2c70*/  BPT.TRAP 0x1 ;  /* 0x000000040000795c */ /* 0x000fea0000300000 */
[----:B------:R-:W-:-:S04]  /*2c80*/  IMAD.MOV.U32 R3, RZ, RZ, 0x0 ;  /* 0x00000000ff037424 */ /* 0x000fc800078e00ff */
[----:B------:R-:W-:Y:S05]  /*2c90*/  RET.REL.NODEC R2 `(gluon_tcgen05) ;  /* 0xffffffd002d87950 */ /* 0x000fea0003c3ffff */
.L_x_78:
[----:B------:R-:W-:-:S00]  /*2ca0*/  BRA `(.L_x_78) ;  /* 0xfffffffc00fc7947 */ /* 0x000fc0000383ffff */
[----:B------:R-:W-:-:S00]  /*2cb0*/  NOP ;  /* 0x0000000000007918 */ /* 0x000fc00000000000 */
        /* <DEDUP_REMOVED lines=12> */
.L_x_81:


//--------------------- .nv.shared.gluon_tcgen05  --------------------------
	.section	.nv.shared.gluon_tcgen05,"aw",@nobits
	.sectionflags	@""
	.align	16
	.zero		1024


//--------------------- .nv.shared.reserved.0     --------------------------
	.section	.nv.shared.reserved.0,"aw",@nobits
	.align	8
	.weak		__nv_reservedSMEM_offset_0_alias
	.size		__nv_reservedSMEM_offset_0_alias, 0, 64
	.other		__nv_reservedSMEM_offset_0_alias,@"STO_CUDA_RESERVED_SHARED STV_DEFAULT"
__nv_reservedSMEM_offset_0_alias:
	.zero		0
.nv.shared.reserved.0:
	.zero		64
	.weak		__nv_reservedSMEM_allocation_phase
	.type		__nv_reservedSMEM_allocation_phase,@object
	.size		__nv_reservedSMEM_allocation_phase,(.L_0 - __nv_reservedSMEM_allocation_phase)
__nv_reservedSMEM_allocation_phase:
	.zero		1
.L_0:
	.zero		7
	.weak		__nv_reservedSMEM_devtool_atexit_pc
	.type		__nv_reservedSMEM_devtool_atexit_pc,@object
	.size		__nv_reservedSMEM_devtool_atexit_pc,(__nv_reservedSMEM_allocation_mask - __nv_reservedSMEM_devtool_atexit_pc)
__nv_reservedSMEM_devtool_atexit_pc:
	.zero		8
	.weak		__nv_reservedSMEM_allocation_mask
	.type		__nv_reservedSMEM_allocation_mask,@object
	.size		__nv_reservedSMEM_allocation_mask,(.L_2 - __nv_reservedSMEM_allocation_mask)
__nv_reservedSMEM_allocation_mask:
	.zero		4
.L_2:


//--------------------- .nv.constant0.gluon_tcgen05 --------------------------
	.section	.nv.constant0.gluon_tcgen05,"a",@progbits
	.sectionflags	@""
	.align	4
.nv.constant0.gluon_tcgen05:
	.zero		976


//--------------------- SYMBOLS --------------------------

	.type		.nv.reservedSmem.offset0,@object
	.size		.nv.reservedSmem.offset0,0x4
	.type		.nv.reservedSmem.cap,@object
	.size		.nv.reservedSmem.cap,0x4
